//
// Generated by NVIDIA NVVM Compiler
//
// Compiler Build ID: CL-36424714
// Cuda compilation tools, release 13.0, V13.0.88
// Based on NVVM 20.0.0
//

.version 9.0
.target sm_100
.address_size 64

	// .globl	_Z25SaturationKeyAdjustKerneliiffffffffffPKfPf

.visible .entry _Z25SaturationKeyAdjustKerneliiffffffffffPKfPf(
	.param .u32 _Z25SaturationKeyAdjustKerneliiffffffffffPKfPf_param_0,
	.param .u32 _Z25SaturationKeyAdjustKerneliiffffffffffPKfPf_param_1,
	.param .f32 _Z25SaturationKeyAdjustKerneliiffffffffffPKfPf_param_2,
	.param .f32 _Z25SaturationKeyAdjustKerneliiffffffffffPKfPf_param_3,
	.param .f32 _Z25SaturationKeyAdjustKerneliiffffffffffPKfPf_param_4,
	.param .f32 _Z25SaturationKeyAdjustKerneliiffffffffffPKfPf_param_5,
	.param .f32 _Z25SaturationKeyAdjustKerneliiffffffffffPKfPf_param_6,
	.param .f32 _Z25SaturationKeyAdjustKerneliiffffffffffPKfPf_param_7,
	.param .f32 _Z25SaturationKeyAdjustKerneliiffffffffffPKfPf_param_8,
	.param .f32 _Z25SaturationKeyAdjustKerneliiffffffffffPKfPf_param_9,
	.param .f32 _Z25SaturationKeyAdjustKerneliiffffffffffPKfPf_param_10,
	.param .f32 _Z25SaturationKeyAdjustKerneliiffffffffffPKfPf_param_11,
	.param .u64 .ptr .align 1 _Z25SaturationKeyAdjustKerneliiffffffffffPKfPf_param_12,
	.param .u64 .ptr .align 1 _Z25SaturationKeyAdjustKerneliiffffffffffPKfPf_param_13
)
{
	.reg .pred 	%p<59>;
	.reg .b32 	%r<43>;
	.reg .b32 	%f<209>;
	.reg .b64 	%rd<9>;

	ld.param.u32 	%r4, [_Z25SaturationKeyAdjustKerneliiffffffffffPKfPf_param_0];
	ld.param.u32 	%r5, [_Z25SaturationKeyAdjustKerneliiffffffffffPKfPf_param_1];
	ld.param.f32 	%f32, [_Z25SaturationKeyAdjustKerneliiffffffffffPKfPf_param_2];
	ld.param.f32 	%f33, [_Z25SaturationKeyAdjustKerneliiffffffffffPKfPf_param_3];
	ld.param.f32 	%f34, [_Z25SaturationKeyAdjustKerneliiffffffffffPKfPf_param_4];
	ld.param.f32 	%f35, [_Z25SaturationKeyAdjustKerneliiffffffffffPKfPf_param_5];
	ld.param.f32 	%f36, [_Z25SaturationKeyAdjustKerneliiffffffffffPKfPf_param_6];
	ld.param.f32 	%f37, [_Z25SaturationKeyAdjustKerneliiffffffffffPKfPf_param_7];
	ld.param.f32 	%f38, [_Z25SaturationKeyAdjustKerneliiffffffffffPKfPf_param_8];
	ld.param.f32 	%f39, [_Z25SaturationKeyAdjustKerneliiffffffffffPKfPf_param_9];
	ld.param.f32 	%f40, [_Z25SaturationKeyAdjustKerneliiffffffffffPKfPf_param_10];
	ld.param.f32 	%f41, [_Z25SaturationKeyAdjustKerneliiffffffffffPKfPf_param_11];
	ld.param.u64 	%rd3, [_Z25SaturationKeyAdjustKerneliiffffffffffPKfPf_param_12];
	ld.param.u64 	%rd4, [_Z25SaturationKeyAdjustKerneliiffffffffffPKfPf_param_13];
	mov.u32 	%r7, %ctaid.x;
	mov.u32 	%r8, %ntid.x;
	mov.u32 	%r9, %tid.x;
	mad.lo.s32 	%r1, %r7, %r8, %r9;
	mov.u32 	%r10, %ctaid.y;
	mov.u32 	%r11, %ntid.y;
	mov.u32 	%r12, %tid.y;
	mad.lo.s32 	%r13, %r10, %r11, %r12;
	setp.ge.s32 	%p1, %r1, %r4;
	setp.ge.s32 	%p2, %r13, %r5;
	or.pred  	%p3, %p1, %p2;
	@%p3 bra 	$L__BB0_32;
	cvta.to.global.u64 	%rd5, %rd3;
	mad.lo.s32 	%r14, %r13, %r4, %r1;
	shl.b32 	%r3, %r14, 2;
	mul.wide.s32 	%rd6, %r3, 4;
	add.s64 	%rd1, %rd5, %rd6;
	ld.global.f32 	%f1, [%rd1];
	ld.global.f32 	%f43, [%rd1+4];
	ld.global.f32 	%f44, [%rd1+8];
	max.f32 	%f45, %f43, %f44;
	max.f32 	%f46, %f1, %f45;
	min.f32 	%f47, %f43, %f44;
	min.f32 	%f48, %f1, %f47;
	sub.f32 	%f2, %f46, %f48;
	add.f32 	%f3, %f46, %f48;
	setp.eq.f32 	%p4, %f2, 0f00000000;
	mov.f32 	%f204, 0f00000000;
	@%p4 bra 	$L__BB0_3;
	mul.f32 	%f49, %f3, 0f3F000000;
	fma.rn.f32 	%f50, %f49, 0f40000000, 0fBF800000;
	mov.f32 	%f51, 0f3F800000;
	sub.f32 	%f52, %f51, %f50;
	div.rn.f32 	%f204, %f2, %f52;
$L__BB0_3:
	rcp.rn.f32 	%f6, %f36;
	rcp.rn.f32 	%f7, %f37;
	setp.eq.f32 	%p5, %f204, 0f00000000;
	add.f32 	%f54, %f38, %f204;
	selp.f32 	%f55, 0f00000000, %f54, %p5;
	setp.lt.f32 	%p6, %f55, 0f00000000;
	setp.gt.f32 	%p7, %f55, 0f3F800000;
	selp.f32 	%f56, 0f3F800000, %f55, %p7;
	selp.f32 	%f8, 0f00000000, %f56, %p6;
	setp.eq.f32 	%p8, %f32, 0f00000000;
	mov.f32 	%f53, 0f00000000;
	mov.f32 	%f202, 0f3F800000;
	mov.f32 	%f205, %f53;
	@%p8 bra 	$L__BB0_14;
	add.f32 	%f58, %f33, 0fBF800000;
	add.f32 	%f59, %f32, %f58;
	setp.ge.f32 	%p9, %f59, %f8;
	mov.f32 	%f205, %f202;
	@%p9 bra 	$L__BB0_14;
	setp.ltu.f32 	%p10, %f32, %f8;
	mov.f32 	%f205, %f53;
	@%p10 bra 	$L__BB0_14;
	sub.f32 	%f62, %f32, %f8;
	mov.f32 	%f61, 0f3F800000;
	sub.f32 	%f63, %f61, %f33;
	div.rn.f32 	%f9, %f62, %f63;
	mul.f32 	%f64, %f6, 0f3F000000;
	cvt.rzi.f32.f32 	%f65, %f64;
	add.f32 	%f66, %f65, %f65;
	sub.f32 	%f67, %f6, %f66;
	abs.f32 	%f10, %f67;
	abs.f32 	%f11, %f9;
	setp.lt.f32 	%p11, %f11, 0f00800000;
	mul.f32 	%f68, %f11, 0f4B800000;
	selp.f32 	%f69, %f68, %f11, %p11;
	selp.f32 	%f70, 0fC1C00000, 0f00000000, %p11;
	mov.b32 	%r15, %f69;
	add.s32 	%r16, %r15, -1060439283;
	and.b32  	%r17, %r16, -8388608;
	sub.s32 	%r18, %r15, %r17;
	mov.b32 	%f71, %r18;
	cvt.rn.f32.s32 	%f72, %r17;
	fma.rn.f32 	%f73, %f72, 0f34000000, %f70;
	add.f32 	%f74, %f71, 0fBF800000;
	add.f32 	%f75, %f71, 0f3F800000;
	rcp.approx.ftz.f32 	%f76, %f75;
	add.f32 	%f77, %f74, %f74;
	mul.f32 	%f78, %f77, %f76;
	mul.f32 	%f79, %f78, %f78;
	sub.f32 	%f80, %f74, %f78;
	add.f32 	%f81, %f80, %f80;
	neg.f32 	%f82, %f78;
	fma.rn.f32 	%f83, %f82, %f74, %f81;
	mul.rn.f32 	%f84, %f76, %f83;
	fma.rn.f32 	%f85, %f79, 0f3A2C32E4, 0f3B52E7DB;
	fma.rn.f32 	%f86, %f85, %f79, 0f3C93BB73;
	fma.rn.f32 	%f87, %f86, %f79, 0f3DF6384F;
	mul.rn.f32 	%f88, %f87, %f79;
	fma.rn.f32 	%f89, %f78, 0f3FB8AA3B, %f73;
	sub.f32 	%f90, %f73, %f89;
	fma.rn.f32 	%f91, %f78, 0f3FB8AA3B, %f90;
	fma.rn.f32 	%f92, %f84, 0f3FB8AA3B, %f91;
	fma.rn.f32 	%f93, %f78, 0f32A55E34, %f92;
	mul.f32 	%f94, %f88, 0f40400000;
	fma.rn.f32 	%f95, %f94, %f84, %f93;
	fma.rn.f32 	%f96, %f88, %f78, %f95;
	add.rn.f32 	%f97, %f89, %f96;
	neg.f32 	%f98, %f89;
	add.rn.f32 	%f99, %f97, %f98;
	neg.f32 	%f100, %f99;
	add.rn.f32 	%f101, %f96, %f100;
	mul.rn.f32 	%f102, %f97, %f6;
	neg.f32 	%f103, %f102;
	fma.rn.f32 	%f104, %f97, %f6, %f103;
	fma.rn.f32 	%f105, %f101, %f6, %f104;
	cvt.rni.f32.f32 	%f106, %f102;
	sub.f32 	%f107, %f102, %f106;
	add.f32 	%f108, %f107, %f105;
	fma.rn.f32 	%f109, %f108, 0f391FCB8E, 0f3AAF85ED;
	fma.rn.f32 	%f110, %f109, %f108, 0f3C1D9856;
	fma.rn.f32 	%f111, %f110, %f108, 0f3D6357BB;
	fma.rn.f32 	%f112, %f111, %f108, 0f3E75FDEC;
	fma.rn.f32 	%f113, %f112, %f108, 0f3F317218;
	fma.rn.f32 	%f114, %f113, %f108, 0f3F800000;
	cvt.rzi.s32.f32 	%r19, %f106;
	setp.gt.f32 	%p12, %f106, 0f00000000;
	selp.b32 	%r20, 0, -2097152000, %p12;
	add.s32 	%r21, %r20, 2130706432;
	mov.b32 	%f115, %r21;
	mul.f32 	%f116, %f114, %f115;
	shl.b32 	%r22, %r19, 23;
	sub.s32 	%r23, %r22, %r20;
	mov.b32 	%f117, %r23;
	mul.f32 	%f118, %f116, %f117;
	abs.f32 	%f119, %f102;
	setp.gt.f32 	%p13, %f119, 0f43180000;
	setp.lt.f32 	%p14, %f102, 0f00000000;
	selp.f32 	%f120, 0f00000000, 0f7F800000, %p14;
	selp.f32 	%f12, %f120, %f118, %p13;
	setp.eq.f32 	%p15, %f9, 0f3F800000;
	setp.eq.f32 	%p16, %f6, 0f00000000;
	or.pred  	%p17, %p16, %p15;
	mov.f32 	%f205, %f202;
	@%p17 bra 	$L__BB0_14;
	setp.num.f32 	%p18, %f11, %f11;
	abs.f32 	%f121, %f6;
	setp.num.f32 	%p19, %f121, %f121;
	and.pred  	%p20, %p18, %p19;
	@%p20 bra 	$L__BB0_9;
	add.rn.f32 	%f205, %f9, %f6;
	bra.uni 	$L__BB0_14;
$L__BB0_9:
	setp.neu.f32 	%p21, %f9, 0f00000000;
	setp.neu.f32 	%p22, %f11, 0f7F800000;
	and.pred  	%p23, %p21, %p22;
	@%p23 bra 	$L__BB0_11;
	setp.neu.f32 	%p30, %f10, 0f3F800000;
	add.f32 	%f126, %f9, %f9;
	mov.b32 	%r24, %f126;
	setp.lt.f32 	%p31, %f6, 0f00000000;
	xor.b32  	%r25, %r24, 2139095040;
	selp.b32 	%r26, %r25, %r24, %p31;
	and.b32  	%r27, %r26, 2147483647;
	selp.b32 	%r28, %r27, %r26, %p30;
	mov.b32 	%f205, %r28;
	bra.uni 	$L__BB0_14;
$L__BB0_11:
	setp.eq.f32 	%p24, %f9, 0fBF800000;
	setp.eq.f32 	%p25, %f121, 0f7F800000;
	and.pred  	%p26, %p24, %p25;
	mov.f32 	%f205, %f202;
	@%p26 bra 	$L__BB0_14;
	setp.geu.f32 	%p27, %f9, 0f00000000;
	mov.f32 	%f205, %f12;
	@%p27 bra 	$L__BB0_14;
	setp.neu.f32 	%p28, %f10, 0f3F800000;
	neg.f32 	%f123, %f12;
	selp.f32 	%f124, %f12, %f123, %p28;
	cvt.rmi.f32.f32 	%f125, %f6;
	setp.neu.f32 	%p29, %f6, %f125;
	selp.f32 	%f205, 0f7FFFFFFF, %f124, %p29;
$L__BB0_14:
	setp.eq.f32 	%p32, %f35, 0f3F800000;
	mov.f32 	%f127, 0f00000000;
	mov.f32 	%f203, 0f3F800000;
	mov.f32 	%f206, %f127;
	@%p32 bra 	$L__BB0_25;
	add.f32 	%f129, %f34, %f35;
	setp.le.f32 	%p33, %f129, %f8;
	mov.f32 	%f206, %f203;
	@%p33 bra 	$L__BB0_25;
	setp.gtu.f32 	%p34, %f35, %f8;
	mov.f32 	%f206, %f127;
	@%p34 bra 	$L__BB0_25;
	sub.f32 	%f132, %f8, %f35;
	div.rn.f32 	%f18, %f132, %f34;
	mul.f32 	%f133, %f7, 0f3F000000;
	cvt.rzi.f32.f32 	%f134, %f133;
	add.f32 	%f135, %f134, %f134;
	sub.f32 	%f136, %f7, %f135;
	abs.f32 	%f19, %f136;
	abs.f32 	%f20, %f18;
	setp.lt.f32 	%p35, %f20, 0f00800000;
	mul.f32 	%f137, %f20, 0f4B800000;
	selp.f32 	%f138, %f137, %f20, %p35;
	selp.f32 	%f139, 0fC1C00000, 0f00000000, %p35;
	mov.b32 	%r29, %f138;
	add.s32 	%r30, %r29, -1060439283;
	and.b32  	%r31, %r30, -8388608;
	sub.s32 	%r32, %r29, %r31;
	mov.b32 	%f140, %r32;
	cvt.rn.f32.s32 	%f141, %r31;
	fma.rn.f32 	%f142, %f141, 0f34000000, %f139;
	add.f32 	%f143, %f140, 0fBF800000;
	add.f32 	%f144, %f140, 0f3F800000;
	rcp.approx.ftz.f32 	%f145, %f144;
	add.f32 	%f146, %f143, %f143;
	mul.f32 	%f147, %f146, %f145;
	mul.f32 	%f148, %f147, %f147;
	sub.f32 	%f149, %f143, %f147;
	add.f32 	%f150, %f149, %f149;
	neg.f32 	%f151, %f147;
	fma.rn.f32 	%f152, %f151, %f143, %f150;
	mul.rn.f32 	%f153, %f145, %f152;
	fma.rn.f32 	%f154, %f148, 0f3A2C32E4, 0f3B52E7DB;
	fma.rn.f32 	%f155, %f154, %f148, 0f3C93BB73;
	fma.rn.f32 	%f156, %f155, %f148, 0f3DF6384F;
	mul.rn.f32 	%f157, %f156, %f148;
	fma.rn.f32 	%f158, %f147, 0f3FB8AA3B, %f142;
	sub.f32 	%f159, %f142, %f158;
	fma.rn.f32 	%f160, %f147, 0f3FB8AA3B, %f159;
	fma.rn.f32 	%f161, %f153, 0f3FB8AA3B, %f160;
	fma.rn.f32 	%f162, %f147, 0f32A55E34, %f161;
	mul.f32 	%f163, %f157, 0f40400000;
	fma.rn.f32 	%f164, %f163, %f153, %f162;
	fma.rn.f32 	%f165, %f157, %f147, %f164;
	add.rn.f32 	%f166, %f158, %f165;
	neg.f32 	%f167, %f158;
	add.rn.f32 	%f168, %f166, %f167;
	neg.f32 	%f169, %f168;
	add.rn.f32 	%f170, %f165, %f169;
	mul.rn.f32 	%f171, %f166, %f7;
	neg.f32 	%f172, %f171;
	fma.rn.f32 	%f173, %f166, %f7, %f172;
	fma.rn.f32 	%f174, %f170, %f7, %f173;
	cvt.rni.f32.f32 	%f175, %f171;
	sub.f32 	%f176, %f171, %f175;
	add.f32 	%f177, %f176, %f174;
	fma.rn.f32 	%f178, %f177, 0f391FCB8E, 0f3AAF85ED;
	fma.rn.f32 	%f179, %f178, %f177, 0f3C1D9856;
	fma.rn.f32 	%f180, %f179, %f177, 0f3D6357BB;
	fma.rn.f32 	%f181, %f180, %f177, 0f3E75FDEC;
	fma.rn.f32 	%f182, %f181, %f177, 0f3F317218;
	fma.rn.f32 	%f183, %f182, %f177, 0f3F800000;
	cvt.rzi.s32.f32 	%r33, %f175;
	setp.gt.f32 	%p36, %f175, 0f00000000;
	selp.b32 	%r34, 0, -2097152000, %p36;
	add.s32 	%r35, %r34, 2130706432;
	mov.b32 	%f184, %r35;
	mul.f32 	%f185, %f183, %f184;
	shl.b32 	%r36, %r33, 23;
	sub.s32 	%r37, %r36, %r34;
	mov.b32 	%f186, %r37;
	mul.f32 	%f187, %f185, %f186;
	abs.f32 	%f188, %f171;
	setp.gt.f32 	%p37, %f188, 0f43180000;
	setp.lt.f32 	%p38, %f171, 0f00000000;
	selp.f32 	%f189, 0f00000000, 0f7F800000, %p38;
	selp.f32 	%f21, %f189, %f187, %p37;
	setp.eq.f32 	%p39, %f18, 0f3F800000;
	setp.eq.f32 	%p40, %f7, 0f00000000;
	or.pred  	%p41, %p40, %p39;
	mov.f32 	%f206, %f203;
	@%p41 bra 	$L__BB0_25;
	setp.num.f32 	%p42, %f20, %f20;
	abs.f32 	%f190, %f7;
	setp.num.f32 	%p43, %f190, %f190;
	and.pred  	%p44, %p42, %p43;
	@%p44 bra 	$L__BB0_20;
	add.rn.f32 	%f206, %f18, %f7;
	bra.uni 	$L__BB0_25;
$L__BB0_20:
	setp.neu.f32 	%p45, %f18, 0f00000000;
	setp.neu.f32 	%p46, %f20, 0f7F800000;
	and.pred  	%p47, %p45, %p46;
	@%p47 bra 	$L__BB0_22;
	setp.neu.f32 	%p54, %f19, 0f3F800000;
	add.f32 	%f195, %f18, %f18;
	mov.b32 	%r38, %f195;
	setp.lt.f32 	%p55, %f7, 0f00000000;
	xor.b32  	%r39, %r38, 2139095040;
	selp.b32 	%r40, %r39, %r38, %p55;
	and.b32  	%r41, %r40, 2147483647;
	selp.b32 	%r42, %r41, %r40, %p54;
	mov.b32 	%f206, %r42;
	bra.uni 	$L__BB0_25;
$L__BB0_22:
	setp.eq.f32 	%p48, %f18, 0fBF800000;
	setp.eq.f32 	%p49, %f190, 0f7F800000;
	and.pred  	%p50, %p48, %p49;
	mov.f32 	%f206, %f203;
	@%p50 bra 	$L__BB0_25;
	setp.geu.f32 	%p51, %f18, 0f00000000;
	mov.f32 	%f206, %f21;
	@%p51 bra 	$L__BB0_25;
	setp.neu.f32 	%p52, %f19, 0f3F800000;
	neg.f32 	%f192, %f21;
	selp.f32 	%f193, %f21, %f192, %p52;
	cvt.rmi.f32.f32 	%f194, %f7;
	setp.neu.f32 	%p53, %f7, %f194;
	selp.f32 	%f206, 0f7FFFFFFF, %f193, %p53;
$L__BB0_25:
	mul.f32 	%f196, %f205, %f206;
	mov.f32 	%f197, 0f3F800000;
	sub.f32 	%f198, %f197, %f196;
	fma.rn.f32 	%f199, %f39, %f198, %f196;
	setp.eq.f32 	%p56, %f41, 0f3F800000;
	sub.f32 	%f200, %f197, %f199;
	selp.f32 	%f208, %f200, %f199, %p56;
	setp.eq.f32 	%p57, %f40, 0f3F800000;
	cvta.to.global.u64 	%rd7, %rd4;
	add.s64 	%rd2, %rd7, %rd6;
	@%p57 bra 	$L__BB0_27;
	st.global.f32 	[%rd2], %f1;
	ld.global.f32 	%f207, [%rd1+4];
	bra.uni 	$L__BB0_28;
$L__BB0_27:
	st.global.f32 	[%rd2], %f208;
	mov.f32 	%f207, %f208;
$L__BB0_28:
	setp.eq.f32 	%p58, %f40, 0f3F800000;
	st.global.f32 	[%rd2+4], %f207;
	@%p58 bra 	$L__BB0_30;
	ld.global.f32 	%f201, [%rd1+8];
	st.global.f32 	[%rd2+8], %f201;
	bra.uni 	$L__BB0_31;
$L__BB0_30:
	st.global.f32 	[%rd2+8], %f208;
	ld.global.f32 	%f208, [%rd1+12];
$L__BB0_31:
	st.global.f32 	[%rd2+12], %f208;
$L__BB0_32:
	ret;

}


// ===== COMPILED SASS (sm_100) =====

	.target	sm_100

	.elftype	@"ET_EXEC"


//--------------------- .note.nv.tkinfo           --------------------------
	.section	.note.nv.tkinfo,"",@"SHT_NOTE"
	.sectionflags	@"SHF_NOTE_NV_TKINFO"
	.tkinfo
        /*0018*/ 	.word	0x00000002
        /*0030*/ 	.string	""
        /*0030*/ 	.string	"ptxas"
        /*0030*/ 	.string	"Cuda compilation tools, release 13.0, V13.0.88"
        /*0030*/ 	.string	"Build cuda_13.0.r13.0/compiler.36424714_0"
        /*0030*/ 	.string	"-arch sm_100 -m 64 "



//--------------------- .note.nv.cuinfo           --------------------------
	.section	.note.nv.cuinfo,"",@"SHT_NOTE"
	.sectionflags	@"SHF_NOTE_NV_CUINFO"
        /*0018*/ 	.short	0x0002
        /*001a*/ 	.short	0x0064
        /*001c*/ 	.short	0x0082
	.zero		2


//--------------------- .nv.info                  --------------------------
	.section	.nv.info,"",@"SHT_CUDA_INFO"
	.align	4


	//----- nvinfo : EIATTR_REGCOUNT
	.align		4
        /*0000*/ 	.byte	0x04, 0x2f
        /*0002*/ 	.short	(.L_1 - .L_0)
	.align		4
.L_0:
        /*0004*/ 	.word	index@(_Z25SaturationKeyAdjustKerneliiffffffffffPKfPf)
        /*0008*/ 	.word	0x00000015


	//----- nvinfo : EIATTR_FRAME_SIZE
	.align		4
.L_1:
        /*000c*/ 	.byte	0x04, 0x11
        /*000e*/ 	.short	(.L_3 - .L_2)
	.align		4
.L_2:
        /*0010*/ 	.word	index@($__internal_1_$__cuda_sm3x_div_rn_noftz_f32_slowpath)
        /*0014*/ 	.word	0x00000000


	//----- nvinfo : EIATTR_FRAME_SIZE
	.align		4
.L_3:
        /*0018*/ 	.byte	0x04, 0x11
        /*001a*/ 	.short	(.L_5 - .L_4)
	.align		4
.L_4:
        /*001c*/ 	.word	index@($__internal_0_$__cuda_sm20_rcp_rn_f32_slowpath)
        /*0020*/ 	.word	0x00000000


	//----- nvinfo : EIATTR_FRAME_SIZE
	.align		4
.L_5:
        /*0024*/ 	.byte	0x04, 0x11
        /*0026*/ 	.short	(.L_7 - .L_6)
	.align		4
.L_6:
        /*0028*/ 	.word	index@(_Z25SaturationKeyAdjustKerneliiffffffffffPKfPf)
        /*002c*/ 	.word	0x00000000


	//----- nvinfo : EIATTR_MIN_STACK_SIZE
	.align		4
.L_7:
        /*0030*/ 	.byte	0x04, 0x12
        /*0032*/ 	.short	(.L_9 - .L_8)
	.align		4
.L_8:
        /*0034*/ 	.word	index@(_Z25SaturationKeyAdjustKerneliiffffffffffPKfPf)
        /*0038*/ 	.word	0x00000000
.L_9:


//--------------------- .nv.compat                --------------------------
	.section	.nv.compat,"",@"SHT_CUDA_COMPAT_INFO"
	.align	4
        /*0000*/ 	.byte	0x02, 0x09, 0x00, 0x00, 0x02, 0x02, 0x01, 0x00, 0x02, 0x05, 0x05, 0x00, 0x03, 0x07, 0x01, 0x01
        /*0010*/ 	.byte	0x02, 0x03, 0x00, 0x00, 0x02, 0x06, 0x01, 0x00, 0x04, 0x0b, 0x08, 0x00, 0x01, 0x00, 0x00, 0x00
        /*0020*/ 	.byte	0x00, 0x00, 0x00, 0x00


//--------------------- .nv.info._Z25SaturationKeyAdjustKerneliiffffffffffPKfPf --------------------------
	.section	.nv.info._Z25SaturationKeyAdjustKerneliiffffffffffPKfPf,"",@"SHT_CUDA_INFO"
	.sectionflags	@""
	.align	4


	//----- nvinfo : EIATTR_CUDA_API_VERSION
	.align		4
        /*0000*/ 	.byte	0x04, 0x37
        /*0002*/ 	.short	(.L_11 - .L_10)
.L_10:
        /*0004*/ 	.word	0x00000082


	//----- nvinfo : EIATTR_KPARAM_INFO
	.align		4
.L_11:
        /*0008*/ 	.byte	0x04, 0x17
        /*000a*/ 	.short	(.L_13 - .L_12)
.L_12:
        /*000c*/ 	.word	0x00000000
        /*0010*/ 	.short	0x000d
        /*0012*/ 	.short	0x0038
        /*0014*/ 	.byte	0x00, 0xf5, 0x21, 0x00


	//----- nvinfo : EIATTR_KPARAM_INFO
	.align		4
.L_13:
        /*0018*/ 	.byte	0x04, 0x17
        /*001a*/ 	.short	(.L_15 - .L_14)
.L_14:
        /*001c*/ 	.word	0x00000000
        /*0020*/ 	.short	0x000c
        /*0022*/ 	.short	0x0030
        /*0024*/ 	.byte	0x00, 0xf5, 0x21, 0x00


	//----- nvinfo : EIATTR_KPARAM_INFO
	.align		4
.L_15:
        /*0028*/ 	.byte	0x04, 0x17
        /*002a*/ 	.short	(.L_17 - .L_16)
.L_16:
        /*002c*/ 	.word	0x00000000
        /*0030*/ 	.short	0x000b
        /*0032*/ 	.short	0x002c
        /*0034*/ 	.byte	0x00, 0xf0, 0x11, 0x00


	//----- nvinfo : EIATTR_KPARAM_INFO
	.align		4
.L_17:
        /*0038*/ 	.byte	0x04, 0x17
        /*003a*/ 	.short	(.L_19 - .L_18)
.L_18:
        /*003c*/ 	.word	0x00000000
        /*0040*/ 	.short	0x000a
        /*0042*/ 	.short	0x0028
        /*0044*/ 	.byte	0x00, 0xf0, 0x11, 0x00


	//----- nvinfo : EIATTR_KPARAM_INFO
	.align		4
.L_19:
        /*0048*/ 	.byte	0x04, 0x17
        /*004a*/ 	.short	(.L_21 - .L_20)
.L_20:
        /*004c*/ 	.word	0x00000000
        /*0050*/ 	.short	0x0009
        /*0052*/ 	.short	0x0024
        /*0054*/ 	.byte	0x00, 0xf0, 0x11, 0x00


	//----- nvinfo : EIATTR_KPARAM_INFO
	.align		4
.L_21:
        /*0058*/ 	.byte	0x04, 0x17
        /*005a*/ 	.short	(.L_23 - .L_22)
.L_22:
        /*005c*/ 	.word	0x00000000
        /*0060*/ 	.short	0x0008
        /*0062*/ 	.short	0x0020
        /*0064*/ 	.byte	0x00, 0xf0, 0x11, 0x00


	//----- nvinfo : EIATTR_KPARAM_INFO
	.align		4
.L_23:
        /*0068*/ 	.byte	0x04, 0x17
        /*006a*/ 	.short	(.L_25 - .L_24)
.L_24:
        /*006c*/ 	.word	0x00000000
        /*0070*/ 	.short	0x0007
        /*0072*/ 	.short	0x001c
        /*0074*/ 	.byte	0x00, 0xf0, 0x11, 0x00


	//----- nvinfo : EIATTR_KPARAM_INFO
	.align		4
.L_25:
        /*0078*/ 	.byte	0x04, 0x17
        /*007a*/ 	.short	(.L_27 - .L_26)
.L_26:
        /*007c*/ 	.word	0x00000000
        /*0080*/ 	.short	0x0006
        /*0082*/ 	.short	0x0018
        /*0084*/ 	.byte	0x00, 0xf0, 0x11, 0x00


	//----- nvinfo : EIATTR_KPARAM_INFO
	.align		4
.L_27:
        /*0088*/ 	.byte	0x04, 0x17
        /*008a*/ 	.short	(.L_29 - .L_28)
.L_28:
        /*008c*/ 	.word	0x00000000
        /*0090*/ 	.short	0x0005
        /*0092*/ 	.short	0x0014
        /*0094*/ 	.byte	0x00, 0xf0, 0x11, 0x00


	//----- nvinfo : EIATTR_KPARAM_INFO
	.align		4
.L_29:
        /*0098*/ 	.byte	0x04, 0x17
        /*009a*/ 	.short	(.L_31 - .L_30)
.L_30:
        /*009c*/ 	.word	0x00000000
        /*00a0*/ 	.short	0x0004
        /*00a2*/ 	.short	0x0010
        /*00a4*/ 	.byte	0x00, 0xf0, 0x11, 0x00


	//----- nvinfo : EIATTR_KPARAM_INFO
	.align		4
.L_31:
        /*00a8*/ 	.byte	0x04, 0x17
        /*00aa*/ 	.short	(.L_33 - .L_32)
.L_32:
        /*00ac*/ 	.word	0x00000000
        /*00b0*/ 	.short	0x0003
        /*00b2*/ 	.short	0x000c
        /*00b4*/ 	.byte	0x00, 0xf0, 0x11, 0x00


	//----- nvinfo : EIATTR_KPARAM_INFO
	.align		4
.L_33:
        /*00b8*/ 	.byte	0x04, 0x17
        /*00ba*/ 	.short	(.L_35 - .L_34)
.L_34:
        /*00bc*/ 	.word	0x00000000
        /*00c0*/ 	.short	0x0002
        /*00c2*/ 	.short	0x0008
        /*00c4*/ 	.byte	0x00, 0xf0, 0x11, 0x00


	//----- nvinfo : EIATTR_KPARAM_INFO
	.align		4
.L_35:
        /*00c8*/ 	.byte	0x04, 0x17
        /*00ca*/ 	.short	(.L_37 - .L_36)
.L_36:
        /*00cc*/ 	.word	0x00000000
        /*00d0*/ 	.short	0x0001
        /*00d2*/ 	.short	0x0004
        /*00d4*/ 	.byte	0x00, 0xf0, 0x11, 0x00


	//----- nvinfo : EIATTR_KPARAM_INFO
	.align		4
.L_37:
        /*00d8*/ 	.byte	0x04, 0x17
        /*00da*/ 	.short	(.L_39 - .L_38)
.L_38:
        /*00dc*/ 	.word	0x00000000
        /*00e0*/ 	.short	0x0000
        /*00e2*/ 	.short	0x0000
        /*00e4*/ 	.byte	0x00, 0xf0, 0x11, 0x00


	//----- nvinfo : EIATTR_SPARSE_MMA_MASK
	.align		4
.L_39:
        /*00e8*/ 	.byte	0x03, 0x50
        /*00ea*/ 	.short	0x0000


	//----- nvinfo : EIATTR_MAXREG_COUNT
	.align		4
        /*00ec*/ 	.byte	0x03, 0x1b
        /*00ee*/ 	.short	0x00ff


	//----- nvinfo : EIATTR_MERCURY_ISA_VERSION
	.align		4
        /*00f0*/ 	.byte	0x03, 0x5f
        /*00f2*/ 	.short	0x0101


	//----- nvinfo : EIATTR_VRC_CTA_INIT_COUNT
	.align		4
        /*00f4*/ 	.byte	0x02, 0x4a
	.zero		1
	.zero		1


	//----- nvinfo : EIATTR_EXIT_INSTR_OFFSETS
	.align		4
        /*00f8*/ 	.byte	0x04, 0x1c
        /*00fa*/ 	.short	(.L_41 - .L_40)


	//   ....[0]....
.L_40:
        /*00fc*/ 	.word	0x000000c0


	//   ....[1]....
        /*0100*/ 	.word	0x00001560


	//----- nvinfo : EIATTR_CRS_STACK_SIZE
	.align		4
.L_41:
        /*0104*/ 	.byte	0x04, 0x1e
        /*0106*/ 	.short	(.L_43 - .L_42)
.L_42:
        /*0108*/ 	.word	0x00000000


	//----- nvinfo : EIATTR_CBANK_PARAM_SIZE
	.align		4
.L_43:
        /*010c*/ 	.byte	0x03, 0x19
        /*010e*/ 	.short	0x0040


	//----- nvinfo : EIATTR_PARAM_CBANK
	.align		4
        /*0110*/ 	.byte	0x04, 0x0a
        /*0112*/ 	.short	(.L_45 - .L_44)
	.align		4
.L_44:
        /*0114*/ 	.word	index@(.nv.constant0._Z25SaturationKeyAdjustKerneliiffffffffffPKfPf)
        /*0118*/ 	.short	0x0380
        /*011a*/ 	.short	0x0040


	//----- nvinfo : EIATTR_SW_WAR
	.align		4
.L_45:
        /*011c*/ 	.byte	0x04, 0x36
        /*011e*/ 	.short	(.L_47 - .L_46)
.L_46:
        /*0120*/ 	.word	0x00000008
.L_47:


//--------------------- .nv.callgraph             --------------------------
	.section	.nv.callgraph,"",@"SHT_CUDA_CALLGRAPH"
	.align	4
	.sectionentsize	8
	.align		4
        /*0000*/ 	.word	0x00000000
	.align		4
        /*0004*/ 	.word	0xffffffff
	.align		4
        /*0008*/ 	.word	0x00000000
	.align		4
        /*000c*/ 	.word	0xfffffffe
	.align		4
        /*0010*/ 	.word	0x00000000
	.align		4
        /*0014*/ 	.word	0xfffffffd
	.align		4
        /*0018*/ 	.word	0x00000000
	.align		4
        /*001c*/ 	.word	0xfffffffc


//--------------------- .text._Z25SaturationKeyAdjustKerneliiffffffffffPKfPf --------------------------
	.section	.text._Z25SaturationKeyAdjustKerneliiffffffffffPKfPf,"ax",@progbits
	.align	128
        .global         _Z25SaturationKeyAdjustKerneliiffffffffffPKfPf
        .type           _Z25SaturationKeyAdjustKerneliiffffffffffPKfPf,@function
        .size           _Z25SaturationKeyAdjustKerneliiffffffffffPKfPf,(.L_x_32 - _Z25SaturationKeyAdjustKerneliiffffffffffPKfPf)
        .other          _Z25SaturationKeyAdjustKerneliiffffffffffPKfPf,@"STO_CUDA_ENTRY STV_DEFAULT"
_Z25SaturationKeyAdjustKerneliiffffffffffPKfPf:
.text._Z25SaturationKeyAdjustKerneliiffffffffffPKfPf:
[----:B------:R-:W-:Y:S01]  /*0000*/  LDC R1, c[0x0][0x37c] ;  /* 0x0000df00ff017b82 */ /* 0x000fe20000000800 */
[----:B------:R-:W0:Y:S07]  /*0010*/  S2R R2, SR_TID.Y ;  /* 0x0000000000027919 */ /* 0x000e2e0000002200 */
[----:B------:R-:W1:Y:S01]  /*0020*/  LDC R0, c[0x0][0x360] ;  /* 0x0000d800ff007b82 */ /* 0x000e620000000800 */
[----:B------:R-:W2:Y:S01]  /*0030*/  LDCU.64 UR6, c[0x0][0x380] ;  /* 0x00007000ff0677ac */ /* 0x000ea20008000a00 */
[----:B------:R-:W1:Y:S06]  /*0040*/  S2R R5, SR_TID.X ;  /* 0x0000000000057919 */ /* 0x000e6c0000002100 */
[----:B------:R-:W0:Y:S08]  /*0050*/  S2UR UR5, SR_CTAID.Y ;  /* 0x00000000000579c3 */ /* 0x000e300000002600 */
[----:B------:R-:W0:Y:S08]  /*0060*/  LDC R3, c[0x0][0x364] ;  /* 0x0000d900ff037b82 */ /* 0x000e300000000800 */
[----:B------:R-:W1:Y:S01]  /*0070*/  S2UR UR4, SR_CTAID.X ;  /* 0x00000000000479c3 */ /* 0x000e620000002500 */
[----:B0-----:R-:W-:-:S05]  /*0080*/  IMAD R3, R3, UR5, R2 ;  /* 0x0000000503037c24 */ /* 0x001fca000f8e0202 */
[----:B--2---:R-:W-:Y:S01]  /*0090*/  ISETP.GE.AND P0, PT, R3, UR7, PT ;  /* 0x0000000703007c0c */ /* 0x004fe2000bf06270 */
[----:B-1----:R-:W-:-:S05]  /*00a0*/  IMAD R0, R0, UR4, R5 ;  /* 0x0000000400007c24 */ /* 0x002fca000f8e0205 */
[----:B------:R-:W-:-:S13]  /*00b0*/  ISETP.GE.OR P0, PT, R0, UR6, P0 ;  /* 0x0000000600007c0c */ /* 0x000fda0008706670 */
[----:B------:R-:W-:Y:S05]  /*00c0*/  @P0 EXIT ;  /* 0x000000000000094d */ /* 0x000fea0003800000 */
[----:B------:R-:W0:Y:S01]  /*00d0*/  LDC.64 R4, c[0x0][0x3b0] ;  /* 0x0000ec00ff047b82 */ /* 0x000e220000000a00 */
[----:B------:R-:W1:Y:S01]  /*00e0*/  LDCU.64 UR4, c[0x0][0x358] ;  /* 0x00006b00ff0477ac */ /* 0x000e620008000a00 */
[----:B------:R-:W-:-:S05]  /*00f0*/  IMAD R2, R3, UR6, R0 ;  /* 0x0000000603027c24 */ /* 0x000fca000f8e0200 */
[----:B------:R-:W-:-:S05]  /*0100*/  SHF.L.U32 R2, R2, 0x2, RZ ;  /* 0x0000000202027819 */ /* 0x000fca00000006ff */
[----:B0-----:R-:W-:-:S05]  /*0110*/  IMAD.WIDE R4, R2, 0x4, R4 ;  /* 0x0000000402047825 */ /* 0x001fca00078e0204 */
[----:B-1----:R-:W2:Y:S04]  /*0120*/  LDG.E R6, desc[UR4][R4.64] ;  /* 0x0000000404067981 */ /* 0x002ea8000c1e1900 */
[----:B------:R-:W2:Y:S04]  /*0130*/  LDG.E R3, desc[UR4][R4.64+0x4] ;  /* 0x0000040404037981 */ /* 0x000ea8000c1e1900 */
[----:B------:R-:W2:Y:S01]  /*0140*/  LDG.E R0, desc[UR4][R4.64+0x8] ;  /* 0x0000080404007981 */ /* 0x000ea2000c1e1900 */
[----:B------:R-:W-:Y:S01]  /*0150*/  BSSY.RECONVERGENT B0, `(.L_x_0) ;  /* 0x000001a000007945 */ /* 0x000fe20003800200 */
[----:B--2---:R-:W-:-:S02]  /*0160*/  FMNMX3 R7, R3, R0, R6, !PT ;  /* 0x0000000003077276 */ /* 0x004fc40007800006 */
[----:B------:R-:W-:Y:S01]  /*0170*/  FMNMX3 R8, R3, R0, R6, PT ;  /* 0x0000000003087276 */ /* 0x000fe20003800006 */
[----:B------:R-:W-:-:S04]  /*0180*/  IMAD.MOV.U32 R3, RZ, RZ, RZ ;  /* 0x000000ffff037224 */ /* 0x000fc800078e00ff */
[C-C-:B------:R-:W-:Y:S01]  /*0190*/  FADD R0, R7.reuse, -R8.reuse ;  /* 0x8000000807007221 */ /* 0x140fe20000000000 */
[----:B------:R-:W-:-:S04]  /*01a0*/  FADD R7, R7, R8 ;  /* 0x0000000807077221 */ /* 0x000fc80000000000 */
[----:B------:R-:W-:-:S13]  /*01b0*/  FSETP.NEU.AND P0, PT, R0, RZ, PT ;  /* 0x000000ff0000720b */ /* 0x000fda0003f0d000 */
[----:B------:R-:W-:Y:S05]  /*01c0*/  @!P0 BRA `(.L_x_1) ;  /* 0x0000000000488947 */ /* 0x000fea0003800000 */
[----:B------:R-:W-:Y:S02]  /*01d0*/  HFMA2 R8, -RZ, RZ, 2, 0 ;  /* 0x40000000ff087431 */ /* 0x000fe400000001ff */
[----:B------:R-:W-:Y:S01]  /*01e0*/  FMUL R7, R7, 0.5 ;  /* 0x3f00000007077820 */ /* 0x000fe20000400000 */
[----:B------:R-:W-:Y:S03]  /*01f0*/  BSSY.RECONVERGENT B1, `(.L_x_2) ;  /* 0x000000e000017945 */ /* 0x000fe60003800200 */
[----:B------:R-:W-:-:S04]  /*0200*/  FFMA R7, R7, R8, -1 ;  /* 0xbf80000007077423 */ /* 0x000fc80000000008 */
[----:B------:R-:W-:-:S04]  /*0210*/  FADD R3, -R7, 1 ;  /* 0x3f80000007037421 */ /* 0x000fc80000000100 */
[----:B------:R-:W0:Y:S08]  /*0220*/  MUFU.RCP R8, R3 ;  /* 0x0000000300087308 */ /* 0x000e300000001000 */
[----:B------:R-:W1:Y:S01]  /*0230*/  FCHK P0, R0, R3 ;  /* 0x0000000300007302 */ /* 0x000e620000000000 */
[----:B0-----:R-:W-:-:S04]  /*0240*/  FFMA R7, -R3, R8, 1 ;  /* 0x3f80000003077423 */ /* 0x001fc80000000108 */
[----:B------:R-:W-:-:S04]  /*0250*/  FFMA R7, R8, R7, R8 ;  /* 0x0000000708077223 */ /* 0x000fc80000000008 */
[----:B------:R-:W-:-:S04]  /*0260*/  FFMA R8, R0, R7, RZ ;  /* 0x0000000700087223 */ /* 0x000fc800000000ff */
[----:B------:R-:W-:-:S04]  /*0270*/  FFMA R9, -R3, R8, R0 ;  /* 0x0000000803097223 */ /* 0x000fc80000000100 */
[----:B------:R-:W-:Y:S01]  /*0280*/  FFMA R7, R7, R9, R8 ;  /* 0x0000000907077223 */ /* 0x000fe20000000008 */
[----:B-1----:R-:W-:Y:S06]  /*0290*/  @!P0 BRA `(.L_x_3) ;  /* 0x00000000000c8947 */ /* 0x002fec0003800000 */
[----:B------:R-:W-:-:S07]  /*02a0*/  MOV R12, 0x2c0 ;  /* 0x000002c0000c7802 */ /* 0x000fce0000000f00 */
[----:B------:R-:W-:Y:S05]  /*02b0*/  CALL.REL.NOINC `($__internal_1_$__cuda_sm3x_div_rn_noftz_f32_slowpath) ;  /* 0x00000014007c7944 */ /* 0x000fea0003c00000 */
[----:B------:R-:W-:-:S07]  /*02c0*/  IMAD.MOV.U32 R7, RZ, RZ, R0 ;  /* 0x000000ffff077224 */ /* 0x000fce00078e0000 */
.L_x_3:
[----:B------:R-:W-:Y:S05]  /*02d0*/  BSYNC.RECONVERGENT B1 ;  /* 0x0000000000017941 */ /* 0x000fea0003800200 */
.L_x_2:
[----:B------:R-:W-:-:S07]  /*02e0*/  MOV R3, R7 ;  /* 0x0000000700037202 */ /* 0x000fce0000000f00 */
.L_x_1:
[----:B------:R-:W-:Y:S05]  /*02f0*/  BSYNC.RECONVERGENT B0 ;  /* 0x0000000000007941 */ /* 0x000fea0003800200 */
.L_x_0:
[----:B------:R-:W0:Y:S02]  /*0300*/  LDC R8, c[0x0][0x398] ;  /* 0x0000e600ff087b82 */ /* 0x000e240000000800 */
[----:B0-----:R-:W-:-:S05]  /*0310*/  VIADD R0, R8, 0x1800000 ;  /* 0x0180000008007836 */ /* 0x001fca0000000000 */
[----:B------:R-:W-:-:S04]  /*0320*/  LOP3.LUT R0, R0, 0x7f800000, RZ, 0xc0, !PT ;  /* 0x7f80000000007812 */ /* 0x000fc800078ec0ff */
[----:B------:R-:W-:-:S13]  /*0330*/  ISETP.GT.U32.AND P0, PT, R0, 0x1ffffff, PT ;  /* 0x01ffffff0000780c */ /* 0x000fda0003f04070 */
[----:B------:R-:W-:Y:S05]  /*0340*/  @P0 BRA `(.L_x_4) ;  /* 0x0000000000180947 */ /* 0x000fea0003800000 */
[----:B------:R-:W0:Y:S01]  /*0350*/  LDCU UR6, c[0x0][0x398] ;  /* 0x00007300ff0677ac */ /* 0x000e220008000800 */
[----:B------:R-:W-:Y:S02]  /*0360*/  MOV R8, 0x390 ;  /* 0x0000039000087802 */ /* 0x000fe40000000f00 */
[----:B0-----:R-:W-:-:S07]  /*0370*/  MOV R0, UR6 ;  /* 0x0000000600007c02 */ /* 0x001fce0008000f00 */
[----:B------:R-:W-:Y:S05]  /*0380*/  CALL.REL.NOINC `($__internal_0_$__cuda_sm20_rcp_rn_f32_slowpath) ;  /* 0x0000001000787944 */ /* 0x000fea0003c00000 */
[----:B------:R-:W-:Y:S01]  /*0390*/  IMAD.MOV.U32 R7, RZ, RZ, R0 ;  /* 0x000000ffff077224 */ /* 0x000fe200078e0000 */
[----:B------:R-:W-:Y:S06]  /*03a0*/  BRA `(.L_x_5) ;  /* 0x0000000000107947 */ /* 0x000fec0003800000 */
.L_x_4:
[----:B------:R-:W0:Y:S02]  /*03b0*/  MUFU.RCP R7, R8 ;  /* 0x0000000800077308 */ /* 0x000e240000001000 */
[----:B0-----:R-:W-:-:S04]  /*03c0*/  FFMA R0, R7, R8, -1 ;  /* 0xbf80000007007423 */ /* 0x001fc80000000008 */
[----:B------:R-:W-:-:S04]  /*03d0*/  FADD.FTZ R0, -R0, -RZ ;  /* 0x800000ff00007221 */ /* 0x000fc80000010100 */
[----:B------:R-:W-:-:S07]  /*03e0*/  FFMA R7, R7, R0, R7 ;  /* 0x0000000007077223 */ /* 0x000fce0000000007 */
.L_x_5:
[----:B------:R-:W0:Y:S02]  /*03f0*/  LDC R11, c[0x0][0x39c] ;  /* 0x0000e700ff0b7b82 */ /* 0x000e240000000800 */
[----:B0-----:R-:W-:-:S04]  /*0400*/  IADD3 R0, PT, PT, R11, 0x1800000, RZ ;  /* 0x018000000b007810 */ /* 0x001fc80007ffe0ff */
[----:B------:R-:W-:-:S04]  /*0410*/  LOP3.LUT R0, R0, 0x7f800000, RZ, 0xc0, !PT ;  /* 0x7f80000000007812 */ /* 0x000fc800078ec0ff */
[----:B------:R-:W-:-:S13]  /*0420*/  ISETP.GT.U32.AND P0, PT, R0, 0x1ffffff, PT ;  /* 0x01ffffff0000780c */ /* 0x000fda0003f04070 */
[----:B------:R-:W-:Y:S05]  /*0430*/  @P0 BRA `(.L_x_6) ;  /* 0x0000000000140947 */ /* 0x000fea0003800000 */
[----:B------:R-:W0:Y:S01]  /*0440*/  LDC R0, c[0x0][0x39c] ;  /* 0x0000e700ff007b82 */ /* 0x000e220000000800 */
[----:B------:R-:W-:-:S07]  /*0450*/  MOV R8, 0x470 ;  /* 0x0000047000087802 */ /* 0x000fce0000000f00 */
[----:B0-----:R-:W-:Y:S05]  /*0460*/  CALL.REL.NOINC `($__internal_0_$__cuda_sm20_rcp_rn_f32_slowpath) ;  /* 0x0000001000407944 */ /* 0x001fea0003c00000 */
[----:B------:R-:W-:Y:S01]  /*0470*/  IMAD.MOV.U32 R8, RZ, RZ, R0 ;  /* 0x000000ffff087224 */ /* 0x000fe200078e0000 */
[----:B------:R-:W-:Y:S06]  /*0480*/  BRA `(.L_x_7) ;  /* 0x0000000000107947 */ /* 0x000fec0003800000 */
.L_x_6:
[----:B------:R-:W0:Y:S02]  /*0490*/  MUFU.RCP R8, R11 ;  /* 0x0000000b00087308 */ /* 0x000e240000001000 */
[----:B0-----:R-:W-:-:S04]  /*04a0*/  FFMA R0, R8, R11, -1 ;  /* 0xbf80000008007423 */ /* 0x001fc8000000000b */
[----:B------:R-:W-:-:S04]  /*04b0*/  FADD.FTZ R9, -R0, -RZ ;  /* 0x800000ff00097221 */ /* 0x000fc80000010100 */
[----:B------:R-:W-:-:S07]  /*04c0*/  FFMA R8, R8, R9, R8 ;  /* 0x0000000908087223 */ /* 0x000fce0000000008 */
.L_x_7:
[----:B------:R-:W0:Y:S01]  /*04d0*/  LDCU UR7, c[0x0][0x388] ;  /* 0x00007100ff0777ac */ /* 0x000e220008000800 */
[C---:B------:R-:W-:Y:S01]  /*04e0*/  FSETP.NEU.AND P0, PT, R3.reuse, RZ, PT ;  /* 0x000000ff0300720b */ /* 0x040fe20003f0d000 */
[----:B------:R-:W-:Y:S01]  /*04f0*/  HFMA2 R10, -RZ, RZ, 0, 0 ;  /* 0x00000000ff0a7431 */ /* 0x000fe200000001ff */
[----:B------:R-:W1:Y:S01]  /*0500*/  LDCU UR6, c[0x0][0x3a0] ;  /* 0x00007400ff0677ac */ /* 0x000e620008000800 */
[----:B0-----:R-:W-:Y:S01]  /*0510*/  FSETP.NEU.AND P1, PT, RZ, UR7, PT ;  /* 0x00000007ff007c0b */ /* 0x001fe2000bf2d000 */
[----:B-1----:R-:W-:-:S05]  /*0520*/  FADD R0, R3, UR6 ;  /* 0x0000000603007e21 */ /* 0x002fca0008000000 */
[----:B------:R-:W-:-:S04]  /*0530*/  FSEL R0, R0, RZ, P0 ;  /* 0x000000ff00007208 */ /* 0x000fc80000000000 */
[C---:B------:R-:W-:Y:S02]  /*0540*/  FSETP.GEU.AND P0, PT, R0.reuse, RZ, PT ;  /* 0x000000ff0000720b */ /* 0x040fe40003f0e000 */
[----:B------:R-:W-:-:S04]  /*0550*/  FMNMX.NAN R9, R0, 1, PT ;  /* 0x3f80000000097809 */ /* 0x000fc80003820000 */
[----:B------:R-:W-:Y:S01]  /*0560*/  FSEL R9, R9, RZ, P0 ;  /* 0x000000ff09097208 */ /* 0x000fe20000000000 */
[----:B------:R-:W-:Y:S06]  /*0570*/  @!P1 BRA `(.L_x_8) ;  /* 0x0000000400cc9947 */ /* 0x000fec0003800000 */
[----:B------:R-:W0:Y:S01]  /*0580*/  LDC R3, c[0x0][0x38c] ;  /* 0x0000e300ff037b82 */ /* 0x000e220000000800 */
[----:B------:R-:W-:Y:S01]  /*0590*/  BSSY.RECONVERGENT B0, `(.L_x_8) ;  /* 0x0000071000007945 */ /* 0x000fe20003800200 */
[----:B------:R-:W-:Y:S02]  /*05a0*/  IMAD.MOV.U32 R10, RZ, RZ, 0x3f800000 ;  /* 0x3f800000ff0a7424 */ /* 0x000fe400078e00ff */
[----:B0-----:R-:W-:-:S04]  /*05b0*/  FADD R0, R3, -1 ;  /* 0xbf80000003007421 */ /* 0x001fc80000000000 */
[----:B------:R-:W-:-:S05]  /*05c0*/  FADD R0, R0, UR7 ;  /* 0x0000000700007e21 */ /* 0x000fca0008000000 */
[----:B------:R-:W-:-:S13]  /*05d0*/  FSETP.GE.AND P0, PT, R0, R9, PT ;  /* 0x000000090000720b */ /* 0x000fda0003f06000 */
[----:B------:R-:W-:Y:S05]  /*05e0*/  @P0 BRA `(.L_x_9) ;  /* 0x0000000400ac0947 */ /* 0x000fea0003800000 */
[----:B------:R-:W-:Y:S02]  /*05f0*/  FSETP.GTU.AND P0, PT, R9, UR7, PT ;  /* 0x0000000709007c0b */ /* 0x000fe4000bf0c000 */
[----:B------:R-:W-:-:S11]  /*0600*/  MOV R10, RZ ;  /* 0x000000ff000a7202 */ /* 0x000fd60000000f00 */
[----:B------:R-:W-:Y:S05]  /*0610*/  @P0 BRA `(.L_x_9) ;  /* 0x0000000400a00947 */ /* 0x000fea0003800000 */
[----:B------:R-:W-:Y:S01]  /*0620*/  FADD R3, -R3, 1 ;  /* 0x3f80000003037421 */ /* 0x000fe20000000100 */
[----:B------:R-:W-:Y:S01]  /*0630*/  FADD R0, -R9, UR7 ;  /* 0x0000000709007e21 */ /* 0x000fe20008000100 */
[----:B------:R-:W-:Y:S02]  /*0640*/  BSSY.RECONVERGENT B1, `(.L_x_10) ;  /* 0x000000c000017945 */ /* 0x000fe40003800200 */
        /* <DEDUP_REMOVED lines=11> */
.L_x_11:
[----:B------:R-:W-:Y:S05]  /*0700*/  BSYNC.RECONVERGENT B1 ;  /* 0x0000000000017941 */ /* 0x000fea0003800200 */
.L_x_10:
[C---:B------:R-:W-:Y:S01]  /*0710*/  FMUL R3, |R12|.reuse, 16777216 ;  /* 0x4b8000000c037820 */ /* 0x040fe20000400200 */
[----:B------:R-:W-:Y:S01]  /*0720*/  FSETP.GEU.AND P0, PT, |R12|, 1.175494350822287508e-38, PT ;  /* 0x008000000c00780b */ /* 0x000fe20003f0e200 */
[----:B------:R-:W-:-:S03]  /*0730*/  HFMA2 R17, -RZ, RZ, 0.771484375, 0.21533203125 ;  /* 0x3a2c32e4ff117431 */ /* 0x000fc600000001ff */
[----:B------:R-:W-:-:S04]  /*0740*/  FSEL R3, R3, |R12|, !P0 ;  /* 0x4000000c03037208 */ /* 0x000fc80004000000 */
[----:B------:R-:W-:-:S04]  /*0750*/  IADD3 R0, PT, PT, R3, -0x3f3504f3, RZ ;  /* 0xc0cafb0d03007810 */ /* 0x000fc80007ffe0ff */
[----:B------:R-:W-:-:S04]  /*0760*/  LOP3.LUT R0, R0, 0xff800000, RZ, 0xc0, !PT ;  /* 0xff80000000007812 */ /* 0x000fc800078ec0ff */
[----:B------:R-:W-:Y:S01]  /*0770*/  I2FP.F32.S32 R10, R0 ;  /* 0x00000000000a7245 */ /* 0x000fe20000201400 */
[----:B------:R-:W-:-:S04]  /*0780*/  IMAD.IADD R3, R3, 0x1, -R0 ;  /* 0x0000000103037824 */ /* 0x000fc800078e0a00 */
[C---:B------:R-:W-:Y:S01]  /*0790*/  FADD R14, R3.reuse, 1 ;  /* 0x3f800000030e7421 */ /* 0x040fe20000000000 */
[----:B------:R-:W-:Y:S01]  /*07a0*/  FADD R13, R3, -1 ;  /* 0xbf800000030d7421 */ /* 0x000fe20000000000 */
[----:B------:R-:W-:-:S03]  /*07b0*/  FSEL R3, RZ, -24, P0 ;  /* 0xc1c00000ff037808 */ /* 0x000fc60000000000 */
[----:B------:R-:W-:Y:S01]  /*07c0*/  FADD R11, R13, R13 ;  /* 0x0000000d0d0b7221 */ /* 0x000fe20000000000 */
[----:B------:R-:W0:Y:S03]  /*07d0*/  MUFU.RCP R14, R14 ;  /* 0x0000000e000e7308 */ /* 0x000e260000001000 */
[----:B0-----:R-:W-:Y:S01]  /*07e0*/  FMUL R0, R14, R11 ;  /* 0x0000000b0e007220 */ /* 0x001fe20000400000 */
[----:B------:R-:W-:-:S03]  /*07f0*/  FFMA R11, R10, 1.1920928955078125e-07, R3 ;  /* 0x340000000a0b7823 */ /* 0x000fc60000000003 */
[----:B------:R-:W-:Y:S01]  /*0800*/  FADD R15, R13, -R0 ;  /* 0x800000000d0f7221 */ /* 0x000fe20000000000 */
[CC--:B------:R-:W-:Y:S01]  /*0810*/  FMUL R10, R0.reuse, R0.reuse ;  /* 0x00000000000a7220 */ /* 0x0c0fe20000400000 */
[----:B------:R-:W-:Y:S02]  /*0820*/  FFMA R3, R0, 1.4426950216293334961, R11 ;  /* 0x3fb8aa3b00037823 */ /* 0x000fe4000000000b */
[----:B------:R-:W-:Y:S01]  /*0830*/  FADD R16, R15, R15 ;  /* 0x0000000f0f107221 */ /* 0x000fe20000000000 */
[C---:B------:R-:W-:Y:S01]  /*0840*/  FFMA R15, R10.reuse, R17, 0.0032181653659790754318 ;  /* 0x3b52e7db0a0f7423 */ /* 0x040fe20000000011 */
[----:B------:R-:W-:Y:S02]  /*0850*/  FADD R11, R11, -R3 ;  /* 0x800000030b0b7221 */ /* 0x000fe40000000000 */
[----:B------:R-:W-:Y:S01]  /*0860*/  FFMA R13, R13, -R0, R16 ;  /* 0x800000000d0d7223 */ /* 0x000fe20000000010 */
[----:B------:R-:W-:Y:S01]  /*0870*/  FFMA R15, R10, R15, 0.018033718690276145935 ;  /* 0x3c93bb730a0f7423 */ /* 0x000fe2000000000f */
[----:B------:R-:W-:-:S02]  /*0880*/  FFMA R16, R0, 1.4426950216293334961, R11 ;  /* 0x3fb8aa3b00107823 */ /* 0x000fc4000000000b */
[----:B------:R-:W-:Y:S01]  /*0890*/  FMUL R13, R14, R13 ;  /* 0x0000000d0e0d7220 */ /* 0x000fe20000400000 */
[----:B------:R-:W-:-:S03]  /*08a0*/  FFMA R15, R10, R15, 0.12022458761930465698 ;  /* 0x3df6384f0a0f7423 */ /* 0x000fc6000000000f */
[----:B------:R-:W-:Y:S01]  /*08b0*/  FFMA R11, R13, 1.4426950216293334961, R16 ;  /* 0x3fb8aa3b0d0b7823 */ /* 0x000fe20000000010 */
[----:B------:R-:W-:-:S03]  /*08c0*/  FMUL R15, R10, R15 ;  /* 0x0000000f0a0f7220 */ /* 0x000fc60000400000 */
[----:B------:R-:W-:Y:S01]  /*08d0*/  FFMA R10, R0, 1.9251366722983220825e-08, R11 ;  /* 0x32a55e34000a7823 */ /* 0x000fe2000000000b */
[----:B------:R-:W-:-:S04]  /*08e0*/  FMUL R11, R15, 3 ;  /* 0x404000000f0b7820 */ /* 0x000fc80000400000 */
[----:B------:R-:W-:-:S04]  /*08f0*/  FFMA R10, R13, R11, R10 ;  /* 0x0000000b0d0a7223 */ /* 0x000fc8000000000a */
[----:B------:R-:W-:-:S04]  /*0900*/  FFMA R10, R0, R15, R10 ;  /* 0x0000000f000a7223 */ /* 0x000fc8000000000a */
[----:B------:R-:W-:-:S04]  /*0910*/  FADD R11, R3, R10 ;  /* 0x0000000a030b7221 */ /* 0x000fc80000000000 */
[----:B------:R-:W-:Y:S01]  /*0920*/  FMUL R0, R11, R7 ;  /* 0x000000070b007220 */ /* 0x000fe20000400000 */
[----:B------:R-:W-:-:S03]  /*0930*/  FADD R3, -R3, R11 ;  /* 0x0000000b03037221 */ /* 0x000fc60000000100 */
[----:B------:R-:W0:Y:S01]  /*0940*/  FRND R13, R0 ;  /* 0x00000000000d7307 */ /* 0x000e220000201000 */
[----:B------:R-:W-:Y:S01]  /*0950*/  FADD R10, R10, -R3 ;  /* 0x800000030a0a7221 */ /* 0x000fe20000000000 */
[-C--:B------:R-:W-:Y:S01]  /*0960*/  FFMA R11, R11, R7.reuse, -R0 ;  /* 0x000000070b0b7223 */ /* 0x080fe20000000800 */
[C---:B------:R-:W-:Y:S02]  /*0970*/  FSETP.GT.AND P1, PT, |R0|.reuse, 152, PT ;  /* 0x431800000000780b */ /* 0x040fe40003f24200 */
[----:B------:R-:W-:Y:S01]  /*0980*/  FSETP.GEU.AND P2, PT, R0, RZ, PT ;  /* 0x000000ff0000720b */ /* 0x000fe20003f4e000 */
[----:B------:R-:W-:Y:S01]  /*0990*/  FFMA R10, R10, R7, R11 ;  /* 0x000000070a0a7223 */ /* 0x000fe2000000000b */
[----:B------:R-:W-:Y:S01]  /*09a0*/  IMAD.MOV.U32 R11, RZ, RZ, 0x391fcb8e ;  /* 0x391fcb8eff0b7424 */ /* 0x000fe200078e00ff */
[----:B------:R-:W1:Y:S01]  /*09b0*/  F2I.NTZ R14, R0 ;  /* 0x00000000000e7305 */ /* 0x000e620000203100 */
[----:B0-----:R-:W-:Y:S01]  /*09c0*/  FADD R3, R0, -R13 ;  /* 0x8000000d00037221 */ /* 0x001fe20000000000 */
[----:B------:R-:W-:-:S03]  /*09d0*/  FSETP.GT.AND P0, PT, R13, RZ, PT ;  /* 0x000000ff0d00720b */ /* 0x000fc60003f04000 */
[----:B------:R-:W-:Y:S01]  /*09e0*/  FADD R10, R10, R3 ;  /* 0x000000030a0a7221 */ /* 0x000fe20000000000 */
[----:B------:R-:W-:Y:S02]  /*09f0*/  SEL R13, RZ, 0x83000000, P0 ;  /* 0x83000000ff0d7807 */ /* 0x000fe40000000000 */
[----:B------:R-:W-:Y:S01]  /*0a00*/  FSETP.NEU.AND P0, PT, R12, 1, PT ;  /* 0x3f8000000c00780b */ /* 0x000fe20003f0d000 */
[----:B------:R-:W-:-:S03]  /*0a10*/  FFMA R3, R10, R11, 0.0013391353422775864601 ;  /* 0x3aaf85ed0a037423 */ /* 0x000fc6000000000b */
[----:B------:R-:W-:Y:S01]  /*0a20*/  FSETP.EQ.OR P0, PT, R7, RZ, !P0 ;  /* 0x000000ff0700720b */ /* 0x000fe20004702400 */
[----:B------:R-:W-:-:S04]  /*0a30*/  FFMA R3, R10, R3, 0.0096188392490148544312 ;  /* 0x3c1d98560a037423 */ /* 0x000fc80000000003 */
[----:B------:R-:W-:-:S04]  /*0a40*/  FFMA R3, R10, R3, 0.055503588169813156128 ;  /* 0x3d6357bb0a037423 */ /* 0x000fc80000000003 */
[----:B------:R-:W-:Y:S01]  /*0a50*/  FFMA R11, R10, R3, 0.24022644758224487305 ;  /* 0x3e75fdec0a0b7423 */ /* 0x000fe20000000003 */
[----:B------:R-:W-:-:S03]  /*0a60*/  FMUL R3, R7, 0.5 ;  /* 0x3f00000007037820 */ /* 0x000fc60000400000 */
[----:B------:R-:W-:-:S03]  /*0a70*/  FFMA R11, R10, R11, 0.69314718246459960938 ;  /* 0x3f3172180a0b7423 */ /* 0x000fc6000000000b */
[----:B------:R-:W0:Y:S01]  /*0a80*/  FRND.TRUNC R3, R3 ;  /* 0x0000000300037307 */ /* 0x000e22000020d000 */
[----:B------:R-:W-:Y:S01]  /*0a90*/  FFMA R11, R10, R11, 1 ;  /* 0x3f8000000a0b7423 */ /* 0x000fe2000000000b */
[----:B------:R-:W-:Y:S01]  /*0aa0*/  IADD3 R10, PT, PT, R13, 0x7f000000, RZ ;  /* 0x7f0000000d0a7810 */ /* 0x000fe20007ffe0ff */
[----:B-1----:R-:W-:-:S04]  /*0ab0*/  IMAD R13, R14, 0x800000, -R13 ;  /* 0x008000000e0d7824 */ /* 0x002fc800078e0a0d */
[----:B------:R-:W-:-:S04]  /*0ac0*/  FMUL R10, R11, R10 ;  /* 0x0000000a0b0a7220 */ /* 0x000fc80000400000 */
[----:B------:R-:W-:Y:S01]  /*0ad0*/  FMUL R13, R10, R13 ;  /* 0x0000000d0a0d7220 */ /* 0x000fe20000400000 */
[----:B------:R-:W-:Y:S02]  /*0ae0*/  MOV R10, 0x3f800000 ;  /* 0x3f800000000a7802 */ /* 0x000fe40000000f00 */
[----:B------:R-:W-:Y:S01]  /*0af0*/  @P1 FSEL R13, RZ, +INF , !P2 ;  /* 0x7f800000ff0d1808 */ /* 0x000fe20005000000 */
[----:B0-----:R-:W-:Y:S01]  /*0b00*/  FADD R0, R3, R3 ;  /* 0x0000000303007221 */ /* 0x001fe20000000000 */
[----:B------:R-:W-:Y:S06]  /*0b10*/  @P0 BRA `(.L_x_9) ;  /* 0x0000000000600947 */ /* 0x000fec0003800000 */
[----:B------:R-:W-:-:S04]  /*0b20*/  FSETP.NAN.AND P0, PT, |R7|, |R7|, PT ;  /* 0x400000070700720b */ /* 0x000fc80003f08200 */
[----:B------:R-:W-:-:S13]  /*0b30*/  FSETP.NUM.AND P0, PT, |R12|, |R12|, !P0 ;  /* 0x4000000c0c00720b */ /* 0x000fda0004707200 */
[----:B------:R-:W-:Y:S01]  /*0b40*/  @!P0 FADD R10, R12, R7 ;  /* 0x000000070c0a8221 */ /* 0x000fe20000000000 */
[----:B------:R-:W-:Y:S06]  /*0b50*/  @!P0 BRA `(.L_x_9) ;  /* 0x0000000000508947 */ /* 0x000fec0003800000 */
[----:B------:R-:W-:Y:S01]  /*0b60*/  FSETP.NEU.AND P0, PT, |R12|, +INF , PT ;  /* 0x7f8000000c00780b */ /* 0x000fe20003f0d200 */
[----:B------:R-:W-:-:S03]  /*0b70*/  FADD R3, -R0, R7 ;  /* 0x0000000700037221 */ /* 0x000fc60000000100 */
[----:B------:R-:W-:-:S04]  /*0b80*/  FSETP.NEU.AND P0, PT, R12, RZ, P0 ;  /* 0x000000ff0c00720b */ /* 0x000fc8000070d000 */
[----:B------:R-:W-:Y:S02]  /*0b90*/  FSETP.GEU.OR P1, PT, R7, RZ, P0 ;  /* 0x000000ff0700720b */ /* 0x000fe4000072e400 */
[----:B------:R-:W-:-:S07]  /*0ba0*/  FSETP.NEU.AND P2, PT, |R3|, 1, !P0 ;  /* 0x3f8000000300780b */ /* 0x000fce000474d200 */
[----:B------:R-:W-:-:S05]  /*0bb0*/  @!P0 FADD R10, R12, R12 ;  /* 0x0000000c0c0a8221 */ /* 0x000fca0000000000 */
[----:B------:R-:W-:-:S04]  /*0bc0*/  @!P1 LOP3.LUT R10, R10, 0x7f800000, RZ, 0x3c, !PT ;  /* 0x7f8000000a0a9812 */ /* 0x000fc800078e3cff */
[----:B------:R-:W-:Y:S01]  /*0bd0*/  @P2 LOP3.LUT R10, R10, 0x7fffffff, RZ, 0xc0, !PT ;  /* 0x7fffffff0a0a2812 */ /* 0x000fe200078ec0ff */
[----:B------:R-:W-:Y:S06]  /*0be0*/  @!P0 BRA `(.L_x_9) ;  /* 0x00000000002c8947 */ /* 0x000fec0003800000 */
[----:B------:R-:W-:Y:S01]  /*0bf0*/  FSETP.NEU.AND P0, PT, |R7|, +INF , PT ;  /* 0x7f8000000700780b */ /* 0x000fe20003f0d200 */
[----:B------:R-:W-:Y:S01]  /*0c00*/  IMAD.MOV.U32 R10, RZ, RZ, 0x3f800000 ;  /* 0x3f800000ff0a7424 */ /* 0x000fe200078e00ff */
[----:B------:R-:W-:-:S13]  /*0c10*/  FSETP.EQ.AND P1, PT, R12, -1, PT ;  /* 0xbf8000000c00780b */ /* 0x000fda0003f22000 */
[----:B------:R-:W-:Y:S05]  /*0c20*/  @!P0 BRA P1, `(.L_x_9) ;  /* 0x00000000001c8947 */ /* 0x000fea0000800000 */
[----:B------:R-:W-:Y:S02]  /*0c30*/  FSETP.GEU.AND P1, PT, R12, RZ, PT ;  /* 0x000000ff0c00720b */ /* 0x000fe40003f2e000 */
[----:B------:R-:W-:-:S11]  /*0c40*/  MOV R10, R13 ;  /* 0x0000000d000a7202 */ /* 0x000fd60000000f00 */
[----:B------:R-:W0:Y:S01]  /*0c50*/  @!P1 FRND.FLOOR R0, R7 ;  /* 0x0000000700009307 */ /* 0x000e220000205000 */
[----:B------:R-:W-:Y:S02]  /*0c60*/  @!P1 FSETP.NEU.AND P2, PT, |R3|, 1, PT ;  /* 0x3f8000000300980b */ /* 0x000fe40003f4d200 */
[----:B0-----:R-:W-:Y:S02]  /*0c70*/  @!P1 FSETP.NEU.AND P0, PT, R7, R0, PT ;  /* 0x000000000700920b */ /* 0x001fe40003f0d000 */
[----:B------:R-:W-:-:S04]  /*0c80*/  @!P1 FSEL R0, R13, -R13, P2 ;  /* 0x8000000d0d009208 */ /* 0x000fc80001000000 */
[----:B------:R-:W-:-:S07]  /*0c90*/  @!P1 FSEL R10, R0, +QNAN , !P0 ;  /* 0x7fffffff000a9808 */ /* 0x000fce0004000000 */
.L_x_9:
[----:B------:R-:W-:Y:S05]  /*0ca0*/  BSYNC.RECONVERGENT B0 ;  /* 0x0000000000007941 */ /* 0x000fea0003800200 */
.L_x_8:
[----:B------:R-:W0:Y:S01]  /*0cb0*/  LDC R14, c[0x0][0x394] ;  /* 0x0000e500ff0e7b82 */ /* 0x000e220000000800 */
[----:B------:R-:W-:Y:S01]  /*0cc0*/  IMAD.MOV.U32 R7, RZ, RZ, RZ ;  /* 0x000000ffff077224 */ /* 0x000fe200078e00ff */
[----:B0-----:R-:W-:-:S13]  /*0cd0*/  FSETP.NEU.AND P0, PT, R14, 1, PT ;  /* 0x3f8000000e00780b */ /* 0x001fda0003f0d000 */
[----:B------:R-:W-:Y:S05]  /*0ce0*/  @!P0 BRA `(.L_x_12) ;  /* 0x0000000400cc8947 */ /* 0x000fea0003800000 */
[----:B------:R-:W0:Y:S01]  /*0cf0*/  LDC R11, c[0x0][0x390] ;  /* 0x0000e400ff0b7b82 */ /* 0x000e220000000800 */
[----:B------:R-:W-:Y:S01]  /*0d00*/  BSSY.RECONVERGENT B0, `(.L_x_12) ;  /* 0x0000071000007945 */ /* 0x000fe20003800200 */
[----:B------:R-:W-:Y:S02]  /*0d10*/  HFMA2 R7, -RZ, RZ, 1.875, 0 ;  /* 0x3f800000ff077431 */ /* 0x000fe400000001ff */
[----:B0-----:R-:W-:-:S05]  /*0d20*/  FADD R0, R14, R11 ;  /* 0x0000000b0e007221 */ /* 0x001fca0000000000 */
[----:B------:R-:W-:-:S13]  /*0d30*/  FSETP.GTU.AND P0, PT, R0, R9, PT ;  /* 0x000000090000720b */ /* 0x000fda0003f0c000 */
[----:B------:R-:W-:Y:S05]  /*0d40*/  @!P0 BRA `(.L_x_13) ;  /* 0x0000000400b08947 */ /* 0x000fea0003800000 */
[----:B------:R-:W-:Y:S01]  /*0d50*/  FSETP.GE.AND P0, PT, R9, R14, PT ;  /* 0x0000000e0900720b */ /* 0x000fe20003f06000 */
[----:B------:R-:W-:-:S12]  /*0d60*/  IMAD.MOV.U32 R7, RZ, RZ, RZ ;  /* 0x000000ffff077224 */ /* 0x000fd800078e00ff */
[----:B------:R-:W-:Y:S05]  /*0d70*/  @!P0 BRA `(.L_x_13) ;  /* 0x0000000400a48947 */ /* 0x000fea0003800000 */
[----:B------:R-:W0:Y:S01]  /*0d80*/  MUFU.RCP R3, R11 ;  /* 0x0000000b00037308 */ /* 0x000e220000001000 */
[----:B------:R-:W-:Y:S01]  /*0d90*/  FADD R0, R9, -R14 ;  /* 0x8000000e09007221 */ /* 0x000fe20000000000 */
[----:B------:R-:W-:Y:S06]  /*0da0*/  BSSY.RECONVERGENT B1, `(.L_x_14) ;  /* 0x000000d000017945 */ /* 0x000fec0003800200 */
[----:B------:R-:W1:Y:S01]  /*0db0*/  FCHK P0, R0, R11 ;  /* 0x0000000b00007302 */ /* 0x000e620000000000 */
[----:B0-----:R-:W-:-:S04]  /*0dc0*/  FFMA R12, R3, -R11, 1 ;  /* 0x3f800000030c7423 */ /* 0x001fc8000000080b */
[----:B------:R-:W-:-:S04]  /*0dd0*/  FFMA R3, R3, R12, R3 ;  /* 0x0000000c03037223 */ /* 0x000fc80000000003 */
[----:B------:R-:W-:-:S04]  /*0de0*/  FFMA R7, R0, R3, RZ ;  /* 0x0000000300077223 */ /* 0x000fc800000000ff */
[----:B------:R-:W-:-:S04]  /*0df0*/  FFMA R12, R7, -R11, R0 ;  /* 0x8000000b070c7223 */ /* 0x000fc80000000000 */
[----:B------:R-:W-:Y:S01]  /*0e00*/  FFMA R3, R3, R12, R7 ;  /* 0x0000000c03037223 */ /* 0x000fe20000000007 */
[----:B-1----:R-:W-:Y:S06]  /*0e10*/  @!P0 BRA `(.L_x_15) ;  /* 0x0000000000148947 */ /* 0x002fec0003800000 */
[----:B------:R-:W0:Y:S01]  /*0e20*/  LDCU UR6, c[0x0][0x390] ;  /* 0x00007200ff0677ac */ /* 0x000e220008000800 */
[----:B------:R-:W-:Y:S02]  /*0e30*/  MOV R12, 0xe60 ;  /* 0x00000e60000c7802 */ /* 0x000fe40000000f00 */
[----:B0-----:R-:W-:-:S07]  /*0e40*/  MOV R3, UR6 ;  /* 0x0000000600037c02 */ /* 0x001fce0008000f00 */
[----:B------:R-:W-:Y:S05]  /*0e50*/  CALL.REL.NOINC `($__internal_1_$__cuda_sm3x_div_rn_noftz_f32_slowpath) ;  /* 0x0000000800947944 */ /* 0x000fea0003c00000 */
[----:B------:R-:W-:-:S07]  /*0e60*/  IMAD.MOV.U32 R3, RZ, RZ, R0 ;  /* 0x000000ffff037224 */ /* 0x000fce00078e0000 */
.L_x_15:
[----:B------:R-:W-:Y:S05]  /*0e70*/  BSYNC.RECONVERGENT B1 ;  /* 0x0000000000017941 */ /* 0x000fea0003800200 */
.L_x_14:
        /* <DEDUP_REMOVED lines=30> */
[----:B------:R-:W-:Y:S01]  /*1060*/  FFMA R9, R14, R11, R9 ;  /* 0x0000000b0e097223 */ /* 0x000fe20000000009 */
[----:B------:R-:W-:-:S03]  /*1070*/  IMAD.MOV.U32 R14, RZ, RZ, 0x391fcb8e ;  /* 0x391fcb8eff0e7424 */ /* 0x000fc600078e00ff */
        /* <DEDUP_REMOVED lines=9> */
[----:B------:R-:W-:Y:S02]  /*1110*/  FFMA R0, R9, R8, R0 ;  /* 0x0000000809007223 */ /* 0x000fe40000000000 */
[----:B------:R1:W2:Y:S01]  /*1120*/  F2I.NTZ R11, R7 ;  /* 0x00000007000b7305 */ /* 0x0002a20000203100 */
[----:B0-----:R-:W-:Y:S01]  /*1130*/  FADD R9, R7, -R12 ;  /* 0x8000000c07097221 */ /* 0x001fe20000000000 */
[----:B------:R-:W-:-:S02]  /*1140*/  FSETP.GT.AND P0, PT, R12, RZ, PT ;  /* 0x000000ff0c00720b */ /* 0x000fc40003f04000 */
[----:B-1----:R-:W-:Y:S01]  /*1150*/  MOV R7, 0x3f800000 ;  /* 0x3f80000000077802 */ /* 0x002fe20000000f00 */
        /* <DEDUP_REMOVED lines=13> */
[----:B--2---:R-:W-:-:S04]  /*1230*/  IMAD R12, R11, 0x800000, -R12 ;  /* 0x008000000b0c7824 */ /* 0x004fc800078e0a0c */
[----:B------:R-:W-:-:S04]  /*1240*/  FMUL R9, R14, R9 ;  /* 0x000000090e097220 */ /* 0x000fc80000400000 */
[----:B------:R-:W-:Y:S01]  /*1250*/  FMUL R12, R9, R12 ;  /* 0x0000000c090c7220 */ /* 0x000fe20000400000 */
        /* <DEDUP_REMOVED lines=23> */
[----:B------:R-:W-:-:S04]  /*13d0*/  @!P1 FSETP.NEU.AND P2, PT, |R9|, 1, PT ;  /* 0x3f8000000900980b */ /* 0x000fc80003f4d200 */
[----:B------:R-:W-:Y:S02]  /*13e0*/  @!P1 FSEL R0, R12, -R12, P2 ;  /* 0x8000000c0c009208 */ /* 0x000fe40001000000 */
[----:B0-----:R-:W-:-:S04]  /*13f0*/  @!P1 FSETP.NEU.AND P0, PT, R8, R3, PT ;  /* 0x000000030800920b */ /* 0x001fc80003f0d000 */
[----:B------:R-:W-:-:S09]  /*1400*/  @!P1 FSEL R7, R0, +QNAN , !P0 ;  /* 0x7fffffff00079808 */ /* 0x000fd20004000000 */
.L_x_13:
[----:B------:R-:W-:Y:S05]  /*1410*/  BSYNC.RECONVERGENT B0 ;  /* 0x0000000000007941 */ /* 0x000fea0003800200 */
.L_x_12:
[----:B------:R-:W0:Y:S01]  /*1420*/  LDC.64 R12, c[0x0][0x3a8] ;  /* 0x0000ea00ff0c7b82 */ /* 0x000e220000000a00 */
[----:B------:R-:W1:Y:S07]  /*1430*/  LDCU UR6, c[0x0][0x3a4] ;  /* 0x00007480ff0677ac */ /* 0x000e6e0008000800 */
[----:B------:R-:W2:Y:S01]  /*1440*/  LDC.64 R8, c[0x0][0x3b8] ;  /* 0x0000ee00ff087b82 */ /* 0x000ea20000000a00 */
[----:B0-----:R-:W-:Y:S01]  /*1450*/  FSETP.NEU.AND P1, PT, R12, 1, PT ;  /* 0x3f8000000c00780b */ /* 0x001fe20003f2d000 */
[----:B--2---:R-:W-:-:S12]  /*1460*/  IMAD.WIDE R2, R2, 0x4, R8 ;  /* 0x0000000402027825 */ /* 0x004fd800078e0208 */
[----:B------:R-:W-:Y:S04]  /*1470*/  @P1 STG.E desc[UR4][R2.64], R6 ;  /* 0x0000000602001986 */ /* 0x000fe8000c101904 */
[----:B------:R-:W2:Y:S01]  /*1480*/  @P1 LDG.E R9, desc[UR4][R4.64+0x4] ;  /* 0x0000040404091981 */ /* 0x000ea2000c1e1900 */
[----:B------:R-:W-:Y:S01]  /*1490*/  FSETP.NEU.AND P0, PT, R13, 1, PT ;  /* 0x3f8000000d00780b */ /* 0x000fe20003f0d000 */
[----:B------:R-:W-:-:S04]  /*14a0*/  FMUL R7, R7, R10 ;  /* 0x0000000a07077220 */ /* 0x000fc80000400000 */
[----:B------:R-:W-:-:S04]  /*14b0*/  FADD R0, -R7, 1 ;  /* 0x3f80000007007421 */ /* 0x000fc80000000100 */
[----:B-1----:R-:W-:-:S04]  /*14c0*/  FFMA R7, R0, UR6, R7 ;  /* 0x0000000600077c23 */ /* 0x002fc80008000007 */
[----:B------:R-:W-:-:S05]  /*14d0*/  @!P0 FADD R7, -R7, 1 ;  /* 0x3f80000007078421 */ /* 0x000fca0000000100 */
[----:B------:R-:W-:Y:S01]  /*14e0*/  @!P1 STG.E desc[UR4][R2.64], R7 ;  /* 0x0000000702009986 */ /* 0x000fe2000c101904 */
[----:B------:R-:W-:-:S05]  /*14f0*/  @!P1 IMAD.MOV.U32 R9, RZ, RZ, R7 ;  /* 0x000000ffff099224 */ /* 0x000fca00078e0007 */
[----:B--2---:R-:W-:Y:S04]  /*1500*/  STG.E desc[UR4][R2.64+0x4], R9 ;  /* 0x0000040902007986 */ /* 0x004fe8000c101904 */
[----:B------:R-:W2:Y:S04]  /*1510*/  @P1 LDG.E R11, desc[UR4][R4.64+0x8] ;  /* 0x00000804040b1981 */ /* 0x000ea8000c1e1900 */
[----:B--2---:R-:W-:Y:S04]  /*1520*/  @P1 STG.E desc[UR4][R2.64+0x8], R11 ;  /* 0x0000080b02001986 */ /* 0x004fe8000c101904 */
[----:B------:R0:W-:Y:S04]  /*1530*/  @!P1 STG.E desc[UR4][R2.64+0x8], R7 ;  /* 0x0000080702009986 */ /* 0x0001e8000c101904 */
[----:B0-----:R-:W2:Y:S04]  /*1540*/  @!P1 LDG.E R7, desc[UR4][R4.64+0xc] ;  /* 0x00000c0404079981 */ /* 0x001ea8000c1e1900 */
[----:B--2---:R-:W-:Y:S01]  /*1550*/  STG.E desc[UR4][R2.64+0xc], R7 ;  /* 0x00000c0702007986 */ /* 0x004fe2000c101904 */
[----:B------:R-:W-:Y:S05]  /*1560*/  EXIT ;  /* 0x000000000000794d */ /* 0x000fea0003800000 */
        .weak           $__internal_0_$__cuda_sm20_rcp_rn_f32_slowpath
        .type           $__internal_0_$__cuda_sm20_rcp_rn_f32_slowpath,@function
        .size           $__internal_0_$__cuda_sm20_rcp_rn_f32_slowpath,($__internal_1_$__cuda_sm3x_div_rn_noftz_f32_slowpath - $__internal_0_$__cuda_sm20_rcp_rn_f32_slowpath)
$__internal_0_$__cuda_sm20_rcp_rn_f32_slowpath:
[----:B------:R-:W-:-:S04]  /*1570*/  SHF.L.U32 R9, R0, 0x1, RZ ;  /* 0x0000000100097819 */ /* 0x000fc800000006ff */
[----:B------:R-:W-:-:S04]  /*1580*/  SHF.R.U32.HI R14, RZ, 0x18, R9 ;  /* 0x00000018ff0e7819 */ /* 0x000fc80000011609 */
[----:B------:R-:W-:-:S13]  /*1590*/  ISETP.NE.U32.AND P0, PT, R14, RZ, PT ;  /* 0x000000ff0e00720c */ /* 0x000fda0003f05070 */
[----:B------:R-:W-:Y:S05]  /*15a0*/  @P0 BRA `(.L_x_16) ;  /* 0x00000000002c0947 */ /* 0x000fea0003800000 */
[----:B------:R-:W-:-:S05]  /*15b0*/  IMAD.SHL.U32 R9, R0, 0x2, RZ ;  /* 0x0000000200097824 */ /* 0x000fca00078e00ff */
[----:B------:R-:W-:-:S13]  /*15c0*/  ISETP.NE.AND P0, PT, R9, RZ, PT ;  /* 0x000000ff0900720c */ /* 0x000fda0003f05270 */
[----:B------:R2:W3:Y:S01]  /*15d0*/  @!P0 MUFU.RCP R9, R0 ;  /* 0x0000000000098308 */ /* 0x0004e20000001000 */
[----:B------:R-:W-:Y:S05]  /*15e0*/  @!P0 BRA `(.L_x_17) ;  /* 0x0000000000a48947 */ /* 0x000fea0003800000 */
[----:B------:R-:W-:-:S04]  /*15f0*/  FFMA R10, R0, 1.84467440737095516160e+19, RZ ;  /* 0x5f800000000a7823 */ /* 0x000fc800000000ff */
[----:B---3--:R-:W2:Y:S02]  /*1600*/  MUFU.RCP R9, R10 ;  /* 0x0000000a00097308 */ /* 0x008ea40000001000 */
[----:B--2---:R-:W-:-:S04]  /*1610*/  FFMA R0, R10, R9, -1 ;  /* 0xbf8000000a007423 */ /* 0x004fc80000000009 */
[----:B------:R-:W-:-:S04]  /*1620*/  FADD.FTZ R0, -R0, -RZ ;  /* 0x800000ff00007221 */ /* 0x000fc80000010100 */
[----:B------:R-:W-:-:S04]  /*1630*/  FFMA R0, R9, R0, R9 ;  /* 0x0000000009007223 */ /* 0x000fc80000000009 */
[----:B------:R-:W-:Y:S01]  /*1640*/  FFMA R9, R0, 1.84467440737095516160e+19, RZ ;  /* 0x5f80000000097823 */ /* 0x000fe200000000ff */
[----:B------:R-:W-:Y:S06]  /*1650*/  BRA `(.L_x_17) ;  /* 0x0000000000887947 */ /* 0x000fec0003800000 */
.L_x_16:
[----:B------:R-:W-:-:S04]  /*1660*/  IADD3 R16, PT, PT, R14, -0xfd, RZ ;  /* 0xffffff030e107810 */ /* 0x000fc80007ffe0ff */
[----:B------:R-:W-:-:S13]  /*1670*/  ISETP.GT.U32.AND P0, PT, R16, 0x1, PT ;  /* 0x000000011000780c */ /* 0x000fda0003f04070 */
[----:B------:R-:W-:Y:S05]  /*1680*/  @P0 BRA `(.L_x_18) ;  /* 0x0000000000780947 */ /* 0x000fea0003800000 */
[----:B------:R-:W-:Y:S01]  /*1690*/  LOP3.LUT R9, R0, 0x7fffff, RZ, 0xc0, !PT ;  /* 0x007fffff00097812 */ /* 0x000fe200078ec0ff */
[----:B------:R-:W-:-:S03]  /*16a0*/  IMAD.MOV.U32 R13, RZ, RZ, 0x3 ;  /* 0x00000003ff0d7424 */ /* 0x000fc600078e00ff */
[----:B------:R-:W-:Y:S02]  /*16b0*/  LOP3.LUT R9, R9, 0x3f800000, RZ, 0xfc, !PT ;  /* 0x3f80000009097812 */ /* 0x000fe400078efcff */
[----:B------:R-:W-:Y:S02]  /*16c0*/  SHF.L.U32 R13, R13, R16, RZ ;  /* 0x000000100d0d7219 */ /* 0x000fe400000006ff */
[----:B------:R-:W0:Y:S02]  /*16d0*/  MUFU.RCP R10, R9 ;  /* 0x00000009000a7308 */ /* 0x000e240000001000 */
[----:B0-----:R-:W-:-:S04]  /*16e0*/  FFMA R11, R9, R10, -1 ;  /* 0xbf800000090b7423 */ /* 0x001fc8000000000a */
[----:B------:R-:W-:-:S04]  /*16f0*/  FADD.FTZ R11, -R11, -RZ ;  /* 0x800000ff0b0b7221 */ /* 0x000fc80000010100 */
[CCC-:B------:R-:W-:Y:S01]  /*1700*/  FFMA.RM R12, R10.reuse, R11.reuse, R10.reuse ;  /* 0x0000000b0a0c7223 */ /* 0x1c0fe2000000400a */
[----:B------:R-:W-:-:S04]  /*1710*/  FFMA.RP R11, R10, R11, R10 ;  /* 0x0000000b0a0b7223 */ /* 0x000fc8000000800a */
[C---:B------:R-:W-:Y:S02]  /*1720*/  LOP3.LUT R10, R12.reuse, 0x7fffff, RZ, 0xc0, !PT ;  /* 0x007fffff0c0a7812 */ /* 0x040fe400078ec0ff */
[----:B------:R-:W-:Y:S02]  /*1730*/  FSETP.NEU.FTZ.AND P0, PT, R12, R11, PT ;  /* 0x0000000b0c00720b */ /* 0x000fe40003f1d000 */
[----:B------:R-:W-:Y:S02]  /*1740*/  LOP3.LUT R10, R10, 0x800000, RZ, 0xfc, !PT ;  /* 0x008000000a0a7812 */ /* 0x000fe400078efcff */
[----:B------:R-:W-:Y:S02]  /*1750*/  SEL R11, RZ, 0xffffffff, !P0 ;  /* 0xffffffffff0b7807 */ /* 0x000fe40004000000 */
[----:B------:R-:W-:Y:S02]  /*1760*/  LOP3.LUT R13, R13, R10, RZ, 0xc0, !PT ;  /* 0x0000000a0d0d7212 */ /* 0x000fe400078ec0ff */
[----:B------:R-:W-:-:S02]  /*1770*/  IADD3 R11, PT, PT, -R11, RZ, RZ ;  /* 0x000000ff0b0b7210 */ /* 0x000fc40007ffe1ff */
[-C--:B------:R-:W-:Y:S02]  /*1780*/  SHF.R.U32.HI R13, RZ, R16.reuse, R13 ;  /* 0x00000010ff0d7219 */ /* 0x080fe4000001160d */
[----:B------:R-:W-:Y:S02]  /*1790*/  LOP3.LUT P1, RZ, R11, R16, R10, 0xf8, !PT ;  /* 0x000000100bff7212 */ /* 0x000fe4000782f80a */
[C---:B------:R-:W-:Y:S02]  /*17a0*/  LOP3.LUT P0, RZ, R13.reuse, 0x1, RZ, 0xc0, !PT ;  /* 0x000000010dff7812 */ /* 0x040fe4000780c0ff */
[----:B------:R-:W-:-:S04]  /*17b0*/  LOP3.LUT P2, RZ, R13, 0x2, RZ, 0xc0, !PT ;  /* 0x000000020dff7812 */ /* 0x000fc8000784c0ff */
[----:B------:R-:W-:Y:S02]  /*17c0*/  PLOP3.LUT P0, PT, P0, P1, P2, 0xe0, 0x0 ;  /* 0x000000000000781c */ /* 0x000fe40000703c20 */
[----:B------:R-:W-:Y:S02]  /*17d0*/  LOP3.LUT P1, RZ, R0, 0x7fffff, RZ, 0xc0, !PT ;  /* 0x007fffff00ff7812 */ /* 0x000fe4000782c0ff */
[----:B------:R-:W-:-:S05]  /*17e0*/  SEL R9, RZ, 0x1, !P0 ;  /* 0x00000001ff097807 */ /* 0x000fca0004000000 */
[----:B------:R-:W-:-:S05]  /*17f0*/  IMAD.MOV R9, RZ, RZ, -R9 ;  /* 0x000000ffff097224 */ /* 0x000fca00078e0a09 */
[----:B------:R-:W-:Y:S02]  /*1800*/  ISETP.GE.AND P0, PT, R9, RZ, PT ;  /* 0x000000ff0900720c */ /* 0x000fe40003f06270 */
[----:B------:R-:W-:-:S04]  /*1810*/  IADD3 R9, PT, PT, R14, -0xfc, RZ ;  /* 0xffffff040e097810 */ /* 0x000fc80007ffe0ff */
[----:B------:R-:W-:-:S07]  /*1820*/  SHF.R.U32.HI R9, RZ, R9, R10 ;  /* 0x00000009ff097219 */ /* 0x000fce000001160a */
[----:B------:R-:W-:-:S05]  /*1830*/  @!P0 VIADD R9, R9, 0x1 ;  /* 0x0000000109098836 */ /* 0x000fca0000000000 */
[----:B------:R-:W-:-:S04]  /*1840*/  @!P1 SHF.L.U32 R9, R9, 0x1, RZ ;  /* 0x0000000109099819 */ /* 0x000fc800000006ff */
[----:B------:R-:W-:Y:S01]  /*1850*/  LOP3.LUT R9, R9, 0x80000000, R0, 0xf8, !PT ;  /* 0x8000000009097812 */ /* 0x000fe200078ef800 */
[----:B------:R-:W-:Y:S06]  /*1860*/  BRA `(.L_x_17) ;  /* 0x0000000000047947 */ /* 0x000fec0003800000 */
.L_x_18:
[----:B------:R0:W1:Y:S02]  /*1870*/  MUFU.RCP R9, R0 ;  /* 0x0000000000097308 */ /* 0x0000640000001000 */
.L_x_17:
[----:B0123--:R-:W-:Y:S02]  /*1880*/  IMAD.MOV.U32 R0, RZ, RZ, R9 ;  /* 0x000000ffff007224 */ /* 0x00ffe400078e0009 */
[----:B------:R-:W-:-:S04]  /*1890*/  HFMA2 R9, -RZ, RZ, 0, 0 ;  /* 0x00000000ff097431 */ /* 0x000fc800000001ff */
[----:B------:R-:W-:Y:S05]  /*18a0*/  RET.REL.NODEC R8 `(_Z25SaturationKeyAdjustKerneliiffffffffffPKfPf) ;  /* 0xffffffe408d47950 */ /* 0x000fea0003c3ffff */
        .weak           $__internal_1_$__cuda_sm3x_div_rn_noftz_f32_slowpath
        .type           $__internal_1_$__cuda_sm3x_div_rn_noftz_f32_slowpath,@function
        .size           $__internal_1_$__cuda_sm3x_div_rn_noftz_f32_slowpath,(.L_x_32 - $__internal_1_$__cuda_sm3x_div_rn_noftz_f32_slowpath)
$__internal_1_$__cuda_sm3x_div_rn_noftz_f32_slowpath:
[----:B------:R-:W-:Y:S01]  /*18b0*/  SHF.R.U32.HI R13, RZ, 0x17, R3 ;  /* 0x00000017ff0d7819 */ /* 0x000fe20000011603 */
[----:B------:R-:W-:Y:S01]  /*18c0*/  BSSY.RECONVERGENT B2, `(.L_x_19) ;  /* 0x0000062000027945 */ /* 0x000fe20003800200 */
[----:B------:R-:W-:Y:S02]  /*18d0*/  SHF.R.U32.HI R11, RZ, 0x17, R0 ;  /* 0x00000017ff0b7819 */ /* 0x000fe40000011600 */
[----:B------:R-:W-:Y:S02]  /*18e0*/  LOP3.LUT R13, R13, 0xff, RZ, 0xc0, !PT ;  /* 0x000000ff0d0d7812 */ /* 0x000fe400078ec0ff */
[----:B------:R-:W-:-:S03]  /*18f0*/  LOP3.LUT R16, R11, 0xff, RZ, 0xc0, !PT ;  /* 0x000000ff0b107812 */ /* 0x000fc600078ec0ff */
[----:B------:R-:W-:Y:S01]  /*1900*/  VIADD R15, R13, 0xffffffff ;  /* 0xffffffff0d0f7836 */ /* 0x000fe20000000000 */
[----:B------:R-:W-:-:S04]  /*1910*/  IADD3 R14, PT, PT, R16, -0x1, RZ ;  /* 0xffffffff100e7810 */ /* 0x000fc80007ffe0ff */
[----:B------:R-:W-:-:S04]  /*1920*/  ISETP.GT.U32.AND P0, PT, R15, 0xfd, PT ;  /* 0x000000fd0f00780c */ /* 0x000fc80003f04070 */
[----:B------:R-:W-:-:S13]  /*1930*/  ISETP.GT.U32.OR P0, PT, R14, 0xfd, P0 ;  /* 0x000000fd0e00780c */ /* 0x000fda0000704470 */
[----:B------:R-:W-:Y:S01]  /*1940*/  @!P0 IMAD.MOV.U32 R11, RZ, RZ, RZ ;  /* 0x000000ffff0b8224 */ /* 0x000fe200078e00ff */
[----:B------:R-:W-:Y:S06]  /*1950*/  @!P0 BRA `(.L_x_20) ;  /* 0x00000000005c8947 */ /* 0x000fec0003800000 */
[----:B------:R-:W-:Y:S02]  /*1960*/  FSETP.GTU.FTZ.AND P0, PT, |R0|, +INF , PT ;  /* 0x7f8000000000780b */ /* 0x000fe40003f1c200 */
[----:B------:R-:W-:-:S04]  /*1970*/  FSETP.GTU.FTZ.AND P1, PT, |R3|, +INF , PT ;  /* 0x7f8000000300780b */ /* 0x000fc80003f3c200 */
[----:B------:R-:W-:-:S13]  /*1980*/  PLOP3.LUT P0, PT, P0, P1, PT, 0xf8, 0x8f ;  /* 0x00000000008f781c */ /* 0x000fda0000703f70 */
[----:B------:R-:W-:Y:S05]  /*1990*/  @P0 BRA `(.L_x_21) ;  /* 0x00000004004c0947 */ /* 0x000fea0003800000 */
[----:B------:R-:W-:-:S13]  /*19a0*/  LOP3.LUT P0, RZ, R3, 0x7fffffff, R0, 0xc8, !PT ;  /* 0x7fffffff03ff7812 */ /* 0x000fda000780c800 */
[----:B------:R-:W-:Y:S05]  /*19b0*/  @!P0 BRA `(.L_x_22) ;  /* 0x00000004003c8947 */ /* 0x000fea0003800000 */
[C---:B------:R-:W-:Y:S02]  /*19c0*/  FSETP.NEU.FTZ.AND P2, PT, |R0|.reuse, +INF , PT ;  /* 0x7f8000000000780b */ /* 0x040fe40003f5d200 */
[----:B------:R-:W-:Y:S02]  /*19d0*/  FSETP.NEU.FTZ.AND P1, PT, |R3|, +INF , PT ;  /* 0x7f8000000300780b */ /* 0x000fe40003f3d200 */
[----:B------:R-:W-:-:S11]  /*19e0*/  FSETP.NEU.FTZ.AND P0, PT, |R0|, +INF , PT ;  /* 0x7f8000000000780b */ /* 0x000fd60003f1d200 */
[----:B------:R-:W-:Y:S05]  /*19f0*/  @!P1 BRA !P2, `(.L_x_22) ;  /* 0x00000004002c9947 */ /* 0x000fea0005000000 */
[----:B------:R-:W-:-:S04]  /*1a00*/  LOP3.LUT P2, RZ, R0, 0x7fffffff, RZ, 0xc0, !PT ;  /* 0x7fffffff00ff7812 */ /* 0x000fc8000784c0ff */
[----:B------:R-:W-:-:S13]  /*1a10*/  PLOP3.LUT P1, PT, P1, P2, PT, 0x2f, 0xf2 ;  /* 0x0000000000f2781c */ /* 0x000fda0000f24577 */
[----:B------:R-:W-:Y:S05]  /*1a20*/  @P1 BRA `(.L_x_23) ;  /* 0x0000000400181947 */ /* 0x000fea0003800000 */
[----:B------:R-:W-:-:S04]  /*1a30*/  LOP3.LUT P1, RZ, R3, 0x7fffffff, RZ, 0xc0, !PT ;  /* 0x7fffffff03ff7812 */ /* 0x000fc8000782c0ff */
[----:B------:R-:W-:-:S13]  /*1a40*/  PLOP3.LUT P0, PT, P0, P1, PT, 0x2f, 0xf2 ;  /* 0x0000000000f2781c */ /* 0x000fda0000702577 */
[----:B------:R-:W-:Y:S05]  /*1a50*/  @P0 BRA `(.L_x_24) ;  /* 0x0000000400000947 */ /* 0x000fea0003800000 */
[----:B------:R-:W-:Y:S02]  /*1a60*/  ISETP.GE.AND P0, PT, R14, RZ, PT ;  /* 0x000000ff0e00720c */ /* 0x000fe40003f06270 */
[----:B------:R-:W-:-:S11]  /*1a70*/  ISETP.GE.AND P1, PT, R15, RZ, PT ;  /* 0x000000ff0f00720c */ /* 0x000fd60003f26270 */
[----:B------:R-:W-:Y:S01]  /*1a80*/  @P0 MOV R11, RZ ;  /* 0x000000ff000b0202 */ /* 0x000fe20000000f00 */
[----:B------:R-:W-:Y:S02]  /*1a90*/  @!P0 IMAD.MOV.U32 R11, RZ, RZ, -0x40 ;  /* 0xffffffc0ff0b8424 */ /* 0x000fe400078e00ff */
[----:B------:R-:W-:Y:S01]  /*1aa0*/  @!P0 FFMA R0, R0, 1.84467440737095516160e+19, RZ ;  /* 0x5f80000000008823 */ /* 0x000fe200000000ff */
[----:B------:R-:W-:Y:S02]  /*1ab0*/  @!P1 FFMA R3, R3, 1.84467440737095516160e+19, RZ ;  /* 0x5f80000003039823 */ /* 0x000fe400000000ff */
[----:B------:R-:W-:-:S07]  /*1ac0*/  @!P1 IADD3 R11, PT, PT, R11, 0x40, RZ ;  /* 0x000000400b0b9810 */ /* 0x000fce0007ffe0ff */
.L_x_20:
[----:B------:R-:W-:Y:S01]  /*1ad0*/  LEA R14, R13, 0xc0800000, 0x17 ;  /* 0xc08000000d0e7811 */ /* 0x000fe200078eb8ff */
[----:B------:R-:W-:Y:S04]  /*1ae0*/  BSSY.RECONVERGENT B3, `(.L_x_25) ;  /* 0x0000036000037945 */ /* 0x000fe80003800200 */
[----:B------:R-:W-:Y:S01]  /*1af0*/  IMAD.IADD R14, R3, 0x1, -R14 ;  /* 0x00000001030e7824 */ /* 0x000fe200078e0a0e */
[----:B------:R-:W-:-:S03]  /*1b00*/  IADD3 R3, PT, PT, R16, -0x7f, RZ ;  /* 0xffffff8110037810 */ /* 0x000fc60007ffe0ff */
[----:B------:R0:W1:Y:S01]  /*1b10*/  MUFU.RCP R15, R14 ;  /* 0x0000000e000f7308 */ /* 0x0000620000001000 */
[----:B------:R-:W-:Y:S01]  /*1b20*/  FADD.FTZ R17, -R14, -RZ ;  /* 0x800000ff0e117221 */ /* 0x000fe20000010100 */
[C---:B------:R-:W-:Y:S01]  /*1b30*/  IMAD R0, R3.reuse, -0x800000, R0 ;  /* 0xff80000003007824 */ /* 0x040fe200078e0200 */
[----:B0-----:R-:W-:-:S05]  /*1b40*/  IADD3 R14, PT, PT, R3, 0x7f, -R13 ;  /* 0x0000007f030e7810 */ /* 0x001fca0007ffe80d */
[----:B------:R-:W-:Y:S02]  /*1b50*/  IMAD.IADD R14, R14, 0x1, R11 ;  /* 0x000000010e0e7824 */ /* 0x000fe400078e020b */
[----:B-1----:R-:W-:-:S04]  /*1b60*/  FFMA R16, R15, R17, 1 ;  /* 0x3f8000000f107423 */ /* 0x002fc80000000011 */
[----:B------:R-:W-:-:S04]  /*1b70*/  FFMA R18, R15, R16, R15 ;  /* 0x000000100f127223 */ /* 0x000fc8000000000f */
[----:B------:R-:W-:-:S04]  /*1b80*/  FFMA R15, R0, R18, RZ ;  /* 0x00000012000f7223 */ /* 0x000fc800000000ff */
[----:B------:R-:W-:-:S04]  /*1b90*/  FFMA R16, R17, R15, R0 ;  /* 0x0000000f11107223 */ /* 0x000fc80000000000 */
[----:B------:R-:W-:-:S04]  /*1ba0*/  FFMA R15, R18, R16, R15 ;  /* 0x00000010120f7223 */ /* 0x000fc8000000000f */
[----:B------:R-:W-:-:S04]  /*1bb0*/  FFMA R16, R17, R15, R0 ;  /* 0x0000000f11107223 */ /* 0x000fc80000000000 */
[----:B------:R-:W-:-:S05]  /*1bc0*/  FFMA R0, R18, R16, R15 ;  /* 0x0000001012007223 */ /* 0x000fca000000000f */
[----:B------:R-:W-:-:S04]  /*1bd0*/  SHF.R.U32.HI R3, RZ, 0x17, R0 ;  /* 0x00000017ff037819 */ /* 0x000fc80000011600 */
[----:B------:R-:W-:-:S04]  /*1be0*/  LOP3.LUT R3, R3, 0xff, RZ, 0xc0, !PT ;  /* 0x000000ff03037812 */ /* 0x000fc800078ec0ff */
[----:B------:R-:W-:-:S05]  /*1bf0*/  IADD3 R13, PT, PT, R3, R14, RZ ;  /* 0x0000000e030d7210 */ /* 0x000fca0007ffe0ff */
[----:B------:R-:W-:-:S05]  /*1c00*/  VIADD R3, R13, 0xffffffff ;  /* 0xffffffff0d037836 */ /* 0x000fca0000000000 */
[----:B------:R-:W-:-:S13]  /*1c10*/  ISETP.GE.U32.AND P0, PT, R3, 0xfe, PT ;  /* 0x000000fe0300780c */ /* 0x000fda0003f06070 */
[----:B------:R-:W-:Y:S05]  /*1c20*/  @!P0 BRA `(.L_x_26) ;  /* 0x0000000000808947 */ /* 0x000fea0003800000 */
[----:B------:R-:W-:-:S13]  /*1c30*/  ISETP.GT.AND P0, PT, R13, 0xfe, PT ;  /* 0x000000fe0d00780c */ /* 0x000fda0003f04270 */
[----:B------:R-:W-:Y:S05]  /*1c40*/  @P0 BRA `(.L_x_27) ;  /* 0x00000000006c0947 */ /* 0x000fea0003800000 */
[----:B------:R-:W-:-:S13]  /*1c50*/  ISETP.GE.AND P0, PT, R13, 0x1, PT ;  /* 0x000000010d00780c */ /* 0x000fda0003f06270 */
[----:B------:R-:W-:Y:S05]  /*1c60*/  @P0 BRA `(.L_x_28) ;  /* 0x0000000000740947 */ /* 0x000fea0003800000 */
[----:B------:R-:W-:Y:S02]  /*1c70*/  ISETP.GE.AND P0, PT, R13, -0x18, PT ;  /* 0xffffffe80d00780c */ /* 0x000fe40003f06270 */
[----:B------:R-:W-:-:S11]  /*1c80*/  LOP3.LUT R0, R0, 0x80000000, RZ, 0xc0, !PT ;  /* 0x8000000000007812 */ /* 0x000fd600078ec0ff */
[----:B------:R-:W-:Y:S05]  /*1c90*/  @!P0 BRA `(.L_x_28) ;  /* 0x0000000000688947 */ /* 0x000fea0003800000 */
[CCC-:B------:R-:W-:Y:S01]  /*1ca0*/  FFMA.RZ R3, R18.reuse, R16.reuse, R15.reuse ;  /* 0x0000001012037223 */ /* 0x1c0fe2000000c00f */
[CCC-:B------:R-:W-:Y:S01]  /*1cb0*/  FFMA.RM R14, R18.reuse, R16.reuse, R15.reuse ;  /* 0x00000010120e7223 */ /* 0x1c0fe2000000400f */
[C---:B------:R-:W-:Y:S02]  /*1cc0*/  ISETP.NE.AND P2, PT, R13.reuse, RZ, PT ;  /* 0x000000ff0d00720c */ /* 0x040fe40003f45270 */
[----:B------:R-:W-:Y:S02]  /*1cd0*/  ISETP.NE.AND P1, PT, R13, RZ, PT ;  /* 0x000000ff0d00720c */ /* 0x000fe40003f25270 */
[----:B------:R-:W-:Y:S01]  /*1ce0*/  LOP3.LUT R11, R3, 0x7fffff, RZ, 0xc0, !PT ;  /* 0x007fffff030b7812 */ /* 0x000fe200078ec0ff */
[----:B------:R-:W-:Y:S01]  /*1cf0*/  FFMA.RP R3, R18, R16, R15 ;  /* 0x0000001012037223 */ /* 0x000fe2000000800f */
[----:B------:R-:W-:Y:S02]  /*1d00*/  IADD3 R16, PT, PT, R13, 0x20, RZ ;  /* 0x000000200d107810 */ /* 0x000fe40007ffe0ff */
[----:B------:R-:W-:-:S02]  /*1d10*/  LOP3.LUT R11, R11, 0x800000, RZ, 0xfc, !PT ;  /* 0x008000000b0b7812 */ /* 0x000fc400078efcff */
[----:B------:R-:W-:Y:S02]  /*1d20*/  IADD3 R13, PT, PT, -R13, RZ, RZ ;  /* 0x000000ff0d0d7210 */ /* 0x000fe40007ffe1ff */
[----:B------:R-:W-:Y:S02]  /*1d30*/  SHF.L.U32 R16, R11, R16, RZ ;  /* 0x000000100b107219 */ /* 0x000fe400000006ff */
[----:B------:R-:W-:Y:S02]  /*1d40*/  FSETP.NEU.FTZ.AND P0, PT, R3, R14, PT ;  /* 0x0000000e0300720b */ /* 0x000fe40003f1d000 */
[----:B------:R-:W-:Y:S02]  /*1d50*/  SEL R14, R13, RZ, P2 ;  /* 0x000000ff0d0e7207 */ /* 0x000fe40001000000 */
[----:B------:R-:W-:Y:S02]  /*1d60*/  ISETP.NE.AND P1, PT, R16, RZ, P1 ;  /* 0x000000ff1000720c */ /* 0x000fe40000f25270 */
[----:B------:R-:W-:-:S02]  /*1d70*/  SHF.R.U32.HI R14, RZ, R14, R11 ;  /* 0x0000000eff0e7219 */ /* 0x000fc4000001160b */
[----:B------:R-:W-:Y:S02]  /*1d80*/  PLOP3.LUT P0, PT, P0, P1, PT, 0xf8, 0x8f ;  /* 0x00000000008f781c */ /* 0x000fe40000703f70 */
[----:B------:R-:W-:Y:S02]  /*1d90*/  SHF.R.U32.HI R16, RZ, 0x1, R14 ;  /* 0x00000001ff107819 */ /* 0x000fe4000001160e */
[----:B------:R-:W-:-:S04]  /*1da0*/  SEL R3, RZ, 0x1, !P0 ;  /* 0x00000001ff037807 */ /* 0x000fc80004000000 */
[----:B------:R-:W-:-:S04]  /*1db0*/  LOP3.LUT R3, R3, 0x1, R16, 0xf8, !PT ;  /* 0x0000000103037812 */ /* 0x000fc800078ef810 */
[----:B------:R-:W-:-:S05]  /*1dc0*/  LOP3.LUT R3, R3, R14, RZ, 0xc0, !PT ;  /* 0x0000000e03037212 */ /* 0x000fca00078ec0ff */
[----:B------:R-:W-:-:S05]  /*1dd0*/  IMAD.IADD R3, R16, 0x1, R3 ;  /* 0x0000000110037824 */ /* 0x000fca00078e0203 */
[----:B------:R-:W-:Y:S01]  /*1de0*/  LOP3.LUT R0, R3, R0, RZ, 0xfc, !PT ;  /* 0x0000000003007212 */ /* 0x000fe200078efcff */
[----:B------:R-:W-:Y:S06]  /*1df0*/  BRA `(.L_x_28) ;  /* 0x0000000000107947 */ /* 0x000fec0003800000 */
.L_x_27:
[----:B------:R-:W-:-:S04]  /*1e00*/  LOP3.LUT R0, R0, 0x80000000, RZ, 0xc0, !PT ;  /* 0x8000000000007812 */ /* 0x000fc800078ec0ff */
[----:B------:R-:W-:Y:S01]  /*1e10*/  LOP3.LUT R0, R0, 0x7f800000, RZ, 0xfc, !PT ;  /* 0x7f80000000007812 */ /* 0x000fe200078efcff */
[----:B------:R-:W-:Y:S06]  /*1e20*/  BRA `(.L_x_28) ;  /* 0x0000000000047947 */ /* 0x000fec0003800000 */
.L_x_26:
[----:B------:R-:W-:-:S07]  /*1e30*/  LEA R0, R14, R0, 0x17 ;  /* 0x000000000e007211 */ /* 0x000fce00078eb8ff */
.L_x_28:
[----:B------:R-:W-:Y:S05]  /*1e40*/  BSYNC.RECONVERGENT B3 ;  /* 0x0000000000037941 */ /* 0x000fea0003800200 */
.L_x_25:
[----:B------:R-:W-:Y:S05]  /*1e50*/  BRA `(.L_x_29) ;  /* 0x0000000000207947 */ /* 0x000fea0003800000 */
.L_x_24:
[----:B------:R-:W-:-:S04]  /*1e60*/  LOP3.LUT R0, R3, 0x80000000, R0, 0x48, !PT ;  /* 0x8000000003007812 */ /* 0x000fc800078e4800 */
[----:B------:R-:W-:Y:S01]  /*1e70*/  LOP3.LUT R0, R0, 0x7f800000, RZ, 0xfc, !PT ;  /* 0x7f80000000007812 */ /* 0x000fe200078efcff */
[----:B------:R-:W-:Y:S06]  /*1e80*/  BRA `(.L_x_29) ;  /* 0x0000000000147947 */ /* 0x000fec0003800000 */
.L_x_23:
[----:B------:R-:W-:Y:S01]  /*1e90*/  LOP3.LUT R0, R3, 0x80000000, R0, 0x48, !PT ;  /* 0x8000000003007812 */ /* 0x000fe200078e4800 */
[----:B------:R-:W-:Y:S06]  /*1ea0*/  BRA `(.L_x_29) ;  /* 0x00000000000c7947 */ /* 0x000fec0003800000 */
.L_x_22:
[----:B------:R-:W0:Y:S01]  /*1eb0*/  MUFU.RSQ R0, -QNAN ;  /* 0xffc0000000007908 */ /* 0x000e220000001400 */
[----:B------:R-:W-:Y:S05]  /*1ec0*/  BRA `(.L_x_29) ;  /* 0x0000000000047947 */ /* 0x000fea0003800000 */
.L_x_21:
[----:B------:R-:W-:-:S07]  /*1ed0*/  FADD.FTZ R0, R0, R3 ;  /* 0x0000000300007221 */ /* 0x000fce0000010000 */
.L_x_29:
[----:B------:R-:W-:Y:S05]  /*1ee0*/  BSYNC.RECONVERGENT B2 ;  /* 0x0000000000027941 */ /* 0x000fea0003800200 */
.L_x_19:
[----:B------:R-:W-:-:S04]  /*1ef0*/  HFMA2 R13, -RZ, RZ, 0, 0 ;  /* 0x00000000ff0d7431 */ /* 0x000fc800000001ff */
[----:B0-----:R-:W-:Y:S05]  /*1f00*/  RET.REL.NODEC R12 `(_Z25SaturationKeyAdjustKerneliiffffffffffPKfPf) ;  /* 0xffffffe00c3c7950 */ /* 0x001fea0003c3ffff */
.L_x_30:
[----:B------:R-:W-:-:S00]  /*1f10*/  BRA `(.L_x_30) ;  /* 0xfffffffc00fc7947 */ /* 0x000fc0000383ffff */
[----:B------:R-:W-:-:S00]  /*1f20*/  NOP ;  /* 0x0000000000007918 */ /* 0x000fc00000000000 */
        /* <DEDUP_REMOVED lines=13> */
.L_x_32:


//--------------------- .nv.shared.reserved.0     --------------------------
	.section	.nv.shared.reserved.0,"aw",@nobits
	.weak		__nv_reservedSMEM_offset_0_alias
	.size		__nv_reservedSMEM_offset_0_alias, 0, 64
	.other		__nv_reservedSMEM_offset_0_alias,@"STO_CUDA_RESERVED_SHARED STV_DEFAULT"
__nv_reservedSMEM_offset_0_alias:
	.zero		0
	.zero		64


//--------------------- .nv.constant0._Z25SaturationKeyAdjustKerneliiffffffffffPKfPf --------------------------
	.section	.nv.constant0._Z25SaturationKeyAdjustKerneliiffffffffffPKfPf,"a",@progbits
	.sectionflags	@""
	.align	4
.nv.constant0._Z25SaturationKeyAdjustKerneliiffffffffffPKfPf:
	.zero		960


//--------------------- SYMBOLS --------------------------

	.type		.nv.reservedSmem.offset0,@object
	.size		.nv.reservedSmem.offset0,0x4
